	.target	sm_90a

	.elftype	@"ET_EXEC"


//--------------------- .note.nv.tkinfo           --------------------------
	.section	.note.nv.tkinfo,"",@"SHT_NOTE"
	.sectionflags	@"SHF_NOTE_NV_TKINFO"
	.tkinfo
        /*0018*/ 	.word	0x00000002
        /*0030*/ 	.string	""
        /*0030*/ 	.string	"ptxas"
        /*0030*/ 	.string	"Cuda compilation tools, release 13.0, V13.0.88"
        /*0030*/ 	.string	"Build cuda_13.0.r13.0/compiler.36424714_0"
        /*0030*/ 	.string	"-v  -suppress-debug-info  -lineinfo  -arch sm_90a "



//--------------------- .note.nv.cuinfo           --------------------------
	.section	.note.nv.cuinfo,"",@"SHT_NOTE"
	.sectionflags	@"SHF_NOTE_NV_CUINFO"
        /*0018*/ 	.short	0x0002
        /*001a*/ 	.short	0x005a
        /*001c*/ 	.short	0x0082
	.zero		2


//--------------------- .nv.info                  --------------------------
	.section	.nv.info,"",@"SHT_CUDA_INFO"
	.align	4


	//----- nvinfo : EIATTR_REGCOUNT
	.align		4
        /*0000*/ 	.byte	0x04, 0x2f
        /*0002*/ 	.short	(.L_1 - .L_0)
	.align		4
.L_0:
        /*0004*/ 	.word	index@(matmul_kernel)
        /*0008*/ 	.word	0x000000fe


	//----- nvinfo : EIATTR_FRAME_SIZE
	.align		4
.L_1:
        /*000c*/ 	.byte	0x04, 0x11
        /*000e*/ 	.short	(.L_3 - .L_2)
	.align		4
.L_2:
        /*0010*/ 	.word	index@(matmul_kernel)
        /*0014*/ 	.word	0x00000000


	//----- nvinfo : EIATTR_MIN_STACK_SIZE
	.align		4
.L_3:
        /*0018*/ 	.byte	0x04, 0x12
        /*001a*/ 	.short	(.L_5 - .L_4)
	.align		4
.L_4:
        /*001c*/ 	.word	index@(matmul_kernel)
        /*0020*/ 	.word	0x00000000
.L_5:


//--------------------- .nv.compat                --------------------------
	.section	.nv.compat,"",@"SHT_CUDA_COMPAT_INFO"
	.align	4
        /*0000*/ 	.byte	0x02, 0x09, 0x01, 0x00, 0x02, 0x02, 0x04, 0x00, 0x02, 0x05, 0x05, 0x00, 0x03, 0x07, 0x01, 0x01
        /*0010*/ 	.byte	0x02, 0x03, 0x00, 0x00, 0x02, 0x06, 0x01, 0x00, 0x04, 0x0b, 0x08, 0x00, 0x00, 0x00, 0x00, 0x00
        /*0020*/ 	.byte	0x00, 0x00, 0x00, 0x00


//--------------------- .nv.info.matmul_kernel    --------------------------
	.section	.nv.info.matmul_kernel,"",@"SHT_CUDA_INFO"
	.sectionflags	@""
	.align	4


	//----- nvinfo : EIATTR_CUDA_API_VERSION
	.align		4
        /*0000*/ 	.byte	0x04, 0x37
        /*0002*/ 	.short	(.L_7 - .L_6)
.L_6:
        /*0004*/ 	.word	0x00000082


	//----- nvinfo : EIATTR_KPARAM_INFO
	.align		4
.L_7:
        /*0008*/ 	.byte	0x04, 0x17
        /*000a*/ 	.short	(.L_9 - .L_8)
.L_8:
        /*000c*/ 	.word	0x00000000
        /*0010*/ 	.short	0x000d
        /*0012*/ 	.short	0x0048
        /*0014*/ 	.byte	0x00, 0xf4, 0x21, 0x00


	//----- nvinfo : EIATTR_KPARAM_INFO
	.align		4
.L_9:
        /*0018*/ 	.byte	0x04, 0x17
        /*001a*/ 	.short	(.L_11 - .L_10)
.L_10:
        /*001c*/ 	.word	0x00000000
        /*0020*/ 	.short	0x000c
        /*0022*/ 	.short	0x0040
        /*0024*/ 	.byte	0x00, 0xf4, 0x21, 0x00


	//----- nvinfo : EIATTR_KPARAM_INFO
	.align		4
.L_11:
        /*0028*/ 	.byte	0x04, 0x17
        /*002a*/ 	.short	(.L_13 - .L_12)
.L_12:
        /*002c*/ 	.word	0x00000000
        /*0030*/ 	.short	0x000b
        /*0032*/ 	.short	0x0038
        /*0034*/ 	.byte	0x00, 0xf0, 0x11, 0x00


	//----- nvinfo : EIATTR_KPARAM_INFO
	.align		4
.L_13:
        /*0038*/ 	.byte	0x04, 0x17
        /*003a*/ 	.short	(.L_15 - .L_14)
.L_14:
        /*003c*/ 	.word	0x00000000
        /*0040*/ 	.short	0x000a
        /*0042*/ 	.short	0x0034
        /*0044*/ 	.byte	0x00, 0xf0, 0x11, 0x00


	//----- nvinfo : EIATTR_KPARAM_INFO
	.align		4
.L_15:
        /*0048*/ 	.byte	0x04, 0x17
        /*004a*/ 	.short	(.L_17 - .L_16)
.L_16:
        /*004c*/ 	.word	0x00000000
        /*0050*/ 	.short	0x0009
        /*0052*/ 	.short	0x0030
        /*0054*/ 	.byte	0x00, 0xf0, 0x11, 0x00


	//----- nvinfo : EIATTR_KPARAM_INFO
	.align		4
.L_17:
        /*0058*/ 	.byte	0x04, 0x17
        /*005a*/ 	.short	(.L_19 - .L_18)
.L_18:
        /*005c*/ 	.word	0x00000000
        /*0060*/ 	.short	0x0008
        /*0062*/ 	.short	0x002c
        /*0064*/ 	.byte	0x00, 0xf0, 0x11, 0x00


	//----- nvinfo : EIATTR_KPARAM_INFO
	.align		4
.L_19:
        /*0068*/ 	.byte	0x04, 0x17
        /*006a*/ 	.short	(.L_21 - .L_20)
.L_20:
        /*006c*/ 	.word	0x00000000
        /*0070*/ 	.short	0x0007
        /*0072*/ 	.short	0x0028
        /*0074*/ 	.byte	0x00, 0xf0, 0x11, 0x00


	//----- nvinfo : EIATTR_KPARAM_INFO
	.align		4
.L_21:
        /*0078*/ 	.byte	0x04, 0x17
        /*007a*/ 	.short	(.L_23 - .L_22)
.L_22:
        /*007c*/ 	.word	0x00000000
        /*0080*/ 	.short	0x0006
        /*0082*/ 	.short	0x0024
        /*0084*/ 	.byte	0x00, 0xf0, 0x11, 0x00


	//----- nvinfo : EIATTR_KPARAM_INFO
	.align		4
.L_23:
        /*0088*/ 	.byte	0x04, 0x17
        /*008a*/ 	.short	(.L_25 - .L_24)
.L_24:
        /*008c*/ 	.word	0x00000000
        /*0090*/ 	.short	0x0005
        /*0092*/ 	.short	0x0020
        /*0094*/ 	.byte	0x00, 0xf0, 0x11, 0x00


	//----- nvinfo : EIATTR_KPARAM_INFO
	.align		4
.L_25:
        /*0098*/ 	.byte	0x04, 0x17
        /*009a*/ 	.short	(.L_27 - .L_26)
.L_26:
        /*009c*/ 	.word	0x00000000
        /*00a0*/ 	.short	0x0004
        /*00a2*/ 	.short	0x001c
        /*00a4*/ 	.byte	0x00, 0xf0, 0x11, 0x00


	//----- nvinfo : EIATTR_KPARAM_INFO
	.align		4
.L_27:
        /*00a8*/ 	.byte	0x04, 0x17
        /*00aa*/ 	.short	(.L_29 - .L_28)
.L_28:
        /*00ac*/ 	.word	0x00000000
        /*00b0*/ 	.short	0x0003
        /*00b2*/ 	.short	0x0018
        /*00b4*/ 	.byte	0x00, 0xf0, 0x11, 0x00


	//----- nvinfo : EIATTR_KPARAM_INFO
	.align		4
.L_29:
        /*00b8*/ 	.byte	0x04, 0x17
        /*00ba*/ 	.short	(.L_31 - .L_30)
.L_30:
        /*00bc*/ 	.word	0x00000000
        /*00c0*/ 	.short	0x0002
        /*00c2*/ 	.short	0x0010
        /*00c4*/ 	.byte	0x00, 0xf4, 0x21, 0x00


	//----- nvinfo : EIATTR_KPARAM_INFO
	.align		4
.L_31:
        /*00c8*/ 	.byte	0x04, 0x17
        /*00ca*/ 	.short	(.L_33 - .L_32)
.L_32:
        /*00cc*/ 	.word	0x00000000
        /*00d0*/ 	.short	0x0001
        /*00d2*/ 	.short	0x0008
        /*00d4*/ 	.byte	0x00, 0xf4, 0x21, 0x00


	//----- nvinfo : EIATTR_KPARAM_INFO
	.align		4
.L_33:
        /*00d8*/ 	.byte	0x04, 0x17
        /*00da*/ 	.short	(.L_35 - .L_34)
.L_34:
        /*00dc*/ 	.word	0x00000000
        /*00e0*/ 	.short	0x0000
        /*00e2*/ 	.short	0x0000
        /*00e4*/ 	.byte	0x00, 0xf4, 0x21, 0x00


	//----- nvinfo : EIATTR_SPARSE_MMA_MASK
	.align		4
.L_35:
        /*00e8*/ 	.byte	0x03, 0x50
        /*00ea*/ 	.short	0x0000


	//----- nvinfo : EIATTR_MAXREG_COUNT
	.align		4
        /*00ec*/ 	.byte	0x03, 0x1b
        /*00ee*/ 	.short	0x00ff


	//----- nvinfo : EIATTR_NUM_BARRIERS
	.align		4
        /*00f0*/ 	.byte	0x02, 0x4c
        /*00f2*/ 	.byte	0x01
	.zero		1


	//----- nvinfo : EIATTR_MERCURY_ISA_VERSION
	.align		4
        /*00f4*/ 	.byte	0x03, 0x5f
        /*00f6*/ 	.short	0x0101


	//----- nvinfo : EIATTR_EXIT_INSTR_OFFSETS
	.align		4
        /*00f8*/ 	.byte	0x04, 0x1c
        /*00fa*/ 	.short	(.L_37 - .L_36)


	//   ....[0]....
.L_36:
        /*00fc*/ 	.word	0x00005690


	//   ....[1]....
        /*0100*/ 	.word	0x000056c0


	//----- nvinfo : EIATTR_REQNTID
	.align		4
.L_37:
        /*0104*/ 	.byte	0x04, 0x10
        /*0106*/ 	.short	(.L_39 - .L_38)
.L_38:
        /*0108*/ 	.word	0x00000080
        /*010c*/ 	.word	0x00000001
        /*0110*/ 	.word	0x00000001


	//----- nvinfo : EIATTR_CBANK_PARAM_SIZE
	.align		4
.L_39:
        /*0114*/ 	.byte	0x03, 0x19
        /*0116*/ 	.short	0x0050


	//----- nvinfo : EIATTR_PARAM_CBANK
	.align		4
        /*0118*/ 	.byte	0x04, 0x0a
        /*011a*/ 	.short	(.L_41 - .L_40)
	.align		4
.L_40:
        /*011c*/ 	.word	index@(.nv.constant0.matmul_kernel)
        /*0120*/ 	.short	0x0210
        /*0122*/ 	.short	0x0050


	//----- nvinfo : EIATTR_SW_WAR
	.align		4
.L_41:
        /*0124*/ 	.byte	0x04, 0x36
        /*0126*/ 	.short	(.L_43 - .L_42)
.L_42:
        /*0128*/ 	.word	0x00000008
.L_43:


//--------------------- .nv.callgraph             --------------------------
	.section	.nv.callgraph,"",@"SHT_CUDA_CALLGRAPH"
	.align	4
	.sectionentsize	8
	.align		4
        /*0000*/ 	.word	0x00000000
	.align		4
        /*0004*/ 	.word	0xffffffff
	.align		4
        /*0008*/ 	.word	0x00000000
	.align		4
        /*000c*/ 	.word	0xfffffffe
	.align		4
        /*0010*/ 	.word	0x00000000
	.align		4
        /*0014*/ 	.word	0xfffffffd
	.align		4
        /*0018*/ 	.word	0x00000000
	.align		4
        /*001c*/ 	.word	0xfffffffc


//--------------------- .text.matmul_kernel       --------------------------
	.section	.text.matmul_kernel,"ax",@progbits
	.align	128
        .global         matmul_kernel
        .type           matmul_kernel,@function
        .size           matmul_kernel,(.L_x_3 - matmul_kernel)
        .other          matmul_kernel,@"STO_CUDA_ENTRY STV_DEFAULT"
matmul_kernel:
.text.matmul_kernel:
[----:B------:R-:W-:Y:S08]  /*0000*/  LDC R1, c[0x0][0x28] ;  /* 0x00000a00ff017b82 */ /* 0x000ff00000000800 */
[----:B------:R-:W0:Y:S01]  /*0010*/  LDC.64 R44, c[0x0][0x228] ;  /* 0x00008a00ff2c7b82 */ /* 0x000e220000000a00 */
[----:B------:R-:W1:Y:S01]  /*0020*/  S2R R5, SR_CTAID.X ;  /* 0x0000000000057919 */ /* 0x000e620000002500 */
[----:B------:R-:W-:Y:S01]  /*0030*/  UMOV UR4, 0x400 ;  /* 0x0000040000047882 */ /* 0x000fe20000000000 */
[----:B------:R-:W-:Y:S01]  /*0040*/  ULDC.64 UR14, c[0x0][0x208] ;  /* 0x00008200000e7ab9 */ /* 0x000fe20000000a00 */
[----:B------:R-:W-:Y:S01]  /*0050*/  CS2R R24, SRZ ;  /* 0x0000000000187805 */ /* 0x000fe2000001ff00 */
[----:B------:R-:W2:Y:S01]  /*0060*/  S2R R73, SR_TID.X ;  /* 0x0000000000497919 */ /* 0x000ea20000002100 */
[----:B------:R-:W-:-:S02]  /*0070*/  CS2R R26, SRZ ;  /* 0x00000000001a7805 */ /* 0x000fc4000001ff00 */
[----:B------:R-:W-:Y:S01]  /*0080*/  CS2R R36, SRZ ;  /* 0x0000000000247805 */ /* 0x000fe2000001ff00 */
[----:B------:R-:W3:Y:S01]  /*0090*/  LDC R174, c[0x0][0x230] ;  /* 0x00008c00ffae7b82 */ /* 0x000ee20000000800 */
[----:B------:R-:W-:Y:S02]  /*00a0*/  CS2R R38, SRZ ;  /* 0x0000000000267805 */ /* 0x000fe4000001ff00 */
[----:B------:R-:W-:Y:S02]  /*00b0*/  CS2R R40, SRZ ;  /* 0x0000000000287805 */ /* 0x000fe4000001ff00 */
[----:B------:R-:W-:Y:S02]  /*00c0*/  CS2R R42, SRZ ;  /* 0x00000000002a7805 */ /* 0x000fe4000001ff00 */
[----:B------:R-:W-:Y:S02]  /*00d0*/  CS2R R48, SRZ ;  /* 0x0000000000307805 */ /* 0x000fe4000001ff00 */
[----:B------:R-:W-:Y:S01]  /*00e0*/  CS2R R50, SRZ ;  /* 0x0000000000327805 */ /* 0x000fe2000001ff00 */
[----:B------:R-:W4:Y:S01]  /*00f0*/  S2UR UR12, SR_CgaCtaId ;  /* 0x00000000000c79c3 */ /* 0x000f220000008800 */
[----:B0-----:R-:W-:-:S05]  /*0100*/  VIADD R0, R45, 0x3f ;  /* 0x0000003f2d007836 */ /* 0x001fca0000000000 */
[----:B------:R-:W-:Y:S01]  /*0110*/  SHF.R.S32.HI R3, RZ, 0x1f, R0 ;  /* 0x0000001fff037819 */ /* 0x000fe20000011400 */
[----:B---3--:R-:W-:-:S03]  /*0120*/  VIADD R174, R174, 0x3f ;  /* 0x0000003faeae7836 */ /* 0x008fc60000000000 */
[----:B------:R-:W-:Y:S02]  /*0130*/  LEA.HI R3, R3, R0, RZ, 0x6 ;  /* 0x0000000003037211 */ /* 0x000fe400078f30ff */
[----:B-1----:R-:W-:Y:S02]  /*0140*/  IABS R8, R5 ;  /* 0x0000000500087213 */ /* 0x002fe40000000000 */
[----:B------:R-:W-:Y:S02]  /*0150*/  SHF.R.S32.HI R4, RZ, 0x6, R3 ;  /* 0x00000006ff047819 */ /* 0x000fe40000011403 */
[----:B--2---:R-:W-:Y:S01]  /*0160*/  SHF.R.U32.HI R72, RZ, 0x6, R73 ;  /* 0x00000006ff487819 */ /* 0x004fe20000011649 */
[----:B----4-:R-:W-:Y:S01]  /*0170*/  ULEA UR12, UR12, UR4, 0x18 ;  /* 0x000000040c0c7291 */ /* 0x010fe2000f8ec03f */
[-C--:B------:R-:W-:Y:S02]  /*0180*/  IABS R7, R4.reuse ;  /* 0x0000000400077213 */ /* 0x080fe40000000000 */
[----:B------:R-:W-:-:S02]  /*0190*/  IABS R10, R4 ;  /* 0x00000004000a7213 */ /* 0x000fc40000000000 */
[----:B------:R-:W0:Y:S01]  /*01a0*/  I2F.RP R0, R7 ;  /* 0x0000000700007306 */ /* 0x000e220000209400 */
[----:B------:R-:W-:Y:S02]  /*01b0*/  LOP3.LUT R71, R73, 0x3f, RZ, 0xc0, !PT ;  /* 0x0000003f49477812 */ /* 0x000fe400078ec0ff */
[----:B------:R-:W-:-:S05]  /*01c0*/  SGXT.U32 R72, R72, 0x1 ;  /* 0x000000014848781a */ /* 0x000fca0000000000 */
[----:B0-----:R-:W0:Y:S02]  /*01d0*/  MUFU.RCP R0, R0 ;  /* 0x0000000000007308 */ /* 0x001e240000001000 */
[----:B0-----:R-:W-:Y:S02]  /*01e0*/  VIADD R2, R0, 0xffffffe ;  /* 0x0ffffffe00027836 */ /* 0x001fe40000000000 */
[----:B------:R-:W-:-:S04]  /*01f0*/  IMAD.MOV R0, RZ, RZ, -R10 ;  /* 0x000000ffff007224 */ /* 0x000fc800078e0a0a */
[----:B------:R0:W1:Y:S02]  /*0200*/  F2I.FTZ.U32.TRUNC.NTZ R3, R2 ;  /* 0x0000000200037305 */ /* 0x000064000021f000 */
[----:B0-----:R-:W-:Y:S02]  /*0210*/  IMAD.MOV.U32 R2, RZ, RZ, RZ ;  /* 0x000000ffff027224 */ /* 0x001fe400078e00ff */
[----:B-1----:R-:W-:-:S04]  /*0220*/  IMAD.MOV R6, RZ, RZ, -R3 ;  /* 0x000000ffff067224 */ /* 0x002fc800078e0a03 */
[----:B------:R-:W-:Y:S02]  /*0230*/  IMAD R9, R6, R7, RZ ;  /* 0x0000000706097224 */ /* 0x000fe400078e02ff */
[----:B------:R-:W-:Y:S02]  /*0240*/  IMAD.MOV.U32 R6, RZ, RZ, R8 ;  /* 0x000000ffff067224 */ /* 0x000fe400078e0008 */
[----:B------:R-:W-:-:S06]  /*0250*/  IMAD.HI.U32 R3, R3, R9, R2 ;  /* 0x0000000903037227 */ /* 0x000fcc00078e0002 */
[----:B------:R-:W-:-:S04]  /*0260*/  IMAD.HI.U32 R3, R3, R6, RZ ;  /* 0x0000000603037227 */ /* 0x000fc800078e00ff */
[----:B------:R-:W-:-:S05]  /*0270*/  IMAD R0, R3, R0, R6 ;  /* 0x0000000003007224 */ /* 0x000fca00078e0206 */
[----:B------:R-:W-:-:S13]  /*0280*/  ISETP.GT.U32.AND P1, PT, R7, R0, PT ;  /* 0x000000000700720c */ /* 0x000fda0003f24070 */
[----:B------:R-:W-:Y:S02]  /*0290*/  @!P1 IMAD.IADD R0, R0, 0x1, -R7 ;  /* 0x0000000100009824 */ /* 0x000fe400078e0a07 */
[----:B------:R-:W-:Y:S01]  /*02a0*/  @!P1 VIADD R3, R3, 0x1 ;  /* 0x0000000103039836 */ /* 0x000fe20000000000 */
[----:B------:R-:W-:Y:S02]  /*02b0*/  ISETP.NE.AND P1, PT, R4, RZ, PT ;  /* 0x000000ff0400720c */ /* 0x000fe40003f25270 */
[----:B------:R-:W-:Y:S02]  /*02c0*/  ISETP.GE.U32.AND P0, PT, R0, R7, PT ;  /* 0x000000070000720c */ /* 0x000fe40003f06070 */
[----:B------:R-:W-:-:S04]  /*02d0*/  LOP3.LUT R0, R5, R4, RZ, 0x3c, !PT ;  /* 0x0000000405007212 */ /* 0x000fc800078e3cff */
[----:B------:R-:W-:Y:S01]  /*02e0*/  ISETP.GE.AND P2, PT, R0, RZ, PT ;  /* 0x000000ff0000720c */ /* 0x000fe20003f46270 */
[----:B------:R-:W-:-:S06]  /*02f0*/  VIADD R0, R44, 0x3f ;  /* 0x0000003f2c007836 */ /* 0x000fcc0000000000 */
[----:B------:R-:W-:-:S04]  /*0300*/  @P0 VIADD R3, R3, 0x1 ;  /* 0x0000000103030836 */ /* 0x000fc80000000000 */
[----:B------:R-:W-:Y:S01]  /*0310*/  IMAD.MOV.U32 R8, RZ, RZ, R3 ;  /* 0x000000ffff087224 */ /* 0x000fe200078e0003 */
[----:B------:R-:W-:-:S03]  /*0320*/  SHF.R.S32.HI R3, RZ, 0x1f, R0 ;  /* 0x0000001fff037819 */ /* 0x000fc60000011400 */
[----:B------:R-:W-:Y:S01]  /*0330*/  @!P2 IMAD.MOV R8, RZ, RZ, -R8 ;  /* 0x000000ffff08a224 */ /* 0x000fe200078e0a08 */
[----:B------:R-:W-:Y:S02]  /*0340*/  LEA.HI R3, R3, R0, RZ, 0x6 ;  /* 0x0000000003037211 */ /* 0x000fe400078f30ff */
[----:B------:R-:W-:-:S04]  /*0350*/  @!P1 LOP3.LUT R8, RZ, R4, RZ, 0x33, !PT ;  /* 0x00000004ff089212 */ /* 0x000fc800078e33ff */
[----:B------:R-:W-:Y:S01]  /*0360*/  LEA.HI.SX32 R3, R3, -R8, 0x1a ;  /* 0x8000000803037211 */ /* 0x000fe200078fd2ff */
[----:B------:R-:W-:-:S03]  /*0370*/  IMAD.MOV R6, RZ, RZ, -R8 ;  /* 0x000000ffff067224 */ /* 0x000fc600078e0a08 */
[----:B------:R-:W-:Y:S01]  /*0380*/  VIMNMX R9, R3, 0x1, PT ;  /* 0x0000000103097848 */ /* 0x000fe20003fe0100 */
[----:B------:R-:W-:-:S03]  /*0390*/  IMAD R6, R4, R6, R5 ;  /* 0x0000000604067224 */ /* 0x000fc600078e0205 */
[-C--:B------:R-:W-:Y:S02]  /*03a0*/  IABS R7, R9.reuse ;  /* 0x0000000900077213 */ /* 0x080fe40000000000 */
[----:B------:R-:W-:Y:S02]  /*03b0*/  IABS R11, R9 ;  /* 0x00000009000b7213 */ /* 0x000fe40000000000 */
[----:B------:R-:W0:Y:S08]  /*03c0*/  I2F.RP R0, R7 ;  /* 0x0000000700007306 */ /* 0x000e300000209400 */
[----:B0-----:R-:W0:Y:S02]  /*03d0*/  MUFU.RCP R0, R0 ;  /* 0x0000000000007308 */ /* 0x001e240000001000 */
[----:B0-----:R-:W-:-:S02]  /*03e0*/  VIADD R2, R0, 0xffffffe ;  /* 0x0ffffffe00027836 */ /* 0x001fc40000000000 */
[----:B------:R-:W-:-:S04]  /*03f0*/  IMAD.MOV R0, RZ, RZ, -R11 ;  /* 0x000000ffff007224 */ /* 0x000fc800078e0a0b */
[----:B------:R0:W1:Y:S02]  /*0400*/  F2I.FTZ.U32.TRUNC.NTZ R3, R2 ;  /* 0x0000000200037305 */ /* 0x000064000021f000 */
[----:B0-----:R-:W-:Y:S02]  /*0410*/  IMAD.MOV.U32 R2, RZ, RZ, RZ ;  /* 0x000000ffff027224 */ /* 0x001fe400078e00ff */
[----:B-1----:R-:W-:-:S04]  /*0420*/  IMAD.MOV R10, RZ, RZ, -R3 ;  /* 0x000000ffff0a7224 */ /* 0x002fc800078e0a03 */
[----:B------:R-:W-:Y:S01]  /*0430*/  IMAD.MOV.U32 R4, RZ, RZ, R10 ;  /* 0x000000ffff047224 */ /* 0x000fe200078e000a */
[----:B------:R-:W-:-:S03]  /*0440*/  IABS R10, R6 ;  /* 0x00000006000a7213 */ /* 0x000fc60000000000 */
        /* <DEDUP_REMOVED lines=11> */
[----:B------:R-:W-:-:S07]  /*0500*/  ISETP.GE.AND P2, PT, R0, RZ, PT ;  /* 0x000000ff0000720c */ /* 0x000fce0003f46270 */
[----:B------:R-:W-:Y:S01]  /*0510*/  @P0 VIADD R3, R3, 0x1 ;  /* 0x0000000103030836 */ /* 0x000fe20000000000 */
[----:B------:R-:W-:-:S05]  /*0520*/  ISETP.GE.AND P0, PT, R174, 0x40, PT ;  /* 0x00000040ae00780c */ /* 0x000fca0003f06270 */
[----:B------:R-:W-:Y:S01]  /*0530*/  @!P2 IMAD.MOV R3, RZ, RZ, -R3 ;  /* 0x000000ffff03a224 */ /* 0x000fe200078e0a03 */
[----:B------:R-:W-:-:S05]  /*0540*/  @!P1 LOP3.LUT R3, RZ, R9, RZ, 0x33, !PT ;  /* 0x00000009ff039212 */ /* 0x000fca00078e33ff */
[----:B------:R-:W-:Y:S02]  /*0550*/  IMAD.MOV R0, RZ, RZ, -R3 ;  /* 0x000000ffff007224 */ /* 0x000fe400078e0a03 */
[----:B------:R-:W-:Y:S02]  /*0560*/  IMAD.SHL.U32 R3, R3, 0x40, RZ ;  /* 0x0000004003037824 */ /* 0x000fe400078e00ff */
[----:B------:R-:W-:-:S03]  /*0570*/  IMAD R0, R9, R0, R6 ;  /* 0x0000000009007224 */ /* 0x000fc600078e0206 */
[C---:B------:R-:W-:Y:S01]  /*0580*/  LOP3.LUT R70, R3.reuse, R72, RZ, 0xfc, !PT ;  /* 0x0000004803467212 */ /* 0x040fe200078efcff */
[----:B------:R-:W-:Y:S01]  /*0590*/  IMAD.IADD R0, R8, 0x1, R0 ;  /* 0x0000000108007824 */ /* 0x000fe200078e0200 */
[C-C-:B------:R-:W-:Y:S02]  /*05a0*/  LOP3.LUT R69, R3.reuse, 0x2, R72.reuse, 0xfe, !PT ;  /* 0x0000000203457812 */ /* 0x140fe400078efe48 */
[C-C-:B------:R-:W-:Y:S01]  /*05b0*/  LOP3.LUT R68, R3.reuse, 0x4, R72.reuse, 0xfe, !PT ;  /* 0x0000000403447812 */ /* 0x140fe200078efe48 */
[----:B------:R-:W-:Y:S01]  /*05c0*/  IMAD R6, R0, 0x40, R71 ;  /* 0x0000004000067824 */ /* 0x000fe200078e0247 */
[C-C-:B------:R-:W-:Y:S02]  /*05d0*/  LOP3.LUT R67, R3.reuse, 0x6, R72.reuse, 0xfe, !PT ;  /* 0x0000000603437812 */ /* 0x140fe400078efe48 */
[C-C-:B------:R-:W-:Y:S02]  /*05e0*/  LOP3.LUT R66, R3.reuse, 0x8, R72.reuse, 0xfe, !PT ;  /* 0x0000000803427812 */ /* 0x140fe400078efe48 */
[----:B------:R-:W-:-:S02]  /*05f0*/  LOP3.LUT R65, R3, 0xa, R72, 0xfe, !PT ;  /* 0x0000000a03417812 */ /* 0x000fc400078efe48 */
[C-C-:B------:R-:W-:Y:S02]  /*0600*/  LOP3.LUT R64, R3.reuse, 0xc, R72.reuse, 0xfe, !PT ;  /* 0x0000000c03407812 */ /* 0x140fe400078efe48 */
[C-C-:B------:R-:W-:Y:S02]  /*0610*/  LOP3.LUT R63, R3.reuse, 0xe, R72.reuse, 0xfe, !PT ;  /* 0x0000000e033f7812 */ /* 0x140fe400078efe48 */
[C-C-:B------:R-:W-:Y:S02]  /*0620*/  LOP3.LUT R62, R3.reuse, 0x10, R72.reuse, 0xfe, !PT ;  /* 0x00000010033e7812 */ /* 0x140fe400078efe48 */
        /* <DEDUP_REMOVED lines=22> */
[----:B------:R-:W-:Y:S01]  /*0790*/  LOP3.LUT R7, R3, 0x3e, R72, 0xfe, !PT ;  /* 0x0000003e03077812 */ /* 0x000fe200078efe48 */
[----:B------:R-:W-:Y:S06]  /*07a0*/  @!P0 BRA `(.L_x_0) ;  /* 0x00000040007c8947 */ /* 0x000fec0003800000 */
[----:B------:R-:W-:Y:S01]  /*07b0*/  IABS R77, R45 ;  /* 0x0000002d004d7213 */ /* 0x000fe20000000000 */
[----:B------:R-:W-:Y:S01]  /*07c0*/  ULDC UR4, c[0x0][0x234] ;  /* 0x00008d0000047ab9 */ /* 0x000fe20000000800 */
[----:B------:R-:W-:Y:S01]  /*07d0*/  IABS R80, R44 ;  /* 0x0000002c00507213 */ /* 0x000fe20000000000 */
[----:B------:R-:W-:Y:S01]  /*07e0*/  ULDC.64 UR6, c[0x0][0x210] ;  /* 0x0000840000067ab9 */ /* 0x000fe20000000a00 */
[----:B------:R-:W0:Y:S01]  /*07f0*/  I2F.RP R0, R77 ;  /* 0x0000004d00007306 */ /* 0x000e220000209400 */
[----:B------:R-:W-:Y:S01]  /*0800*/  IABS R28, R9 ;  /* 0x00000009001c7213 */ /* 0x000fe20000000000 */
[----:B------:R-:W1:Y:S01]  /*0810*/  LDC R88, c[0x0][0x23c] ;  /* 0x00008f00ff587b82 */ /* 0x000e620000000800 */
[----:B------:R-:W-:Y:S01]  /*0820*/  IABS R29, R10 ;  /* 0x0000000a001d7213 */ /* 0x000fe20000000000 */
[----:B------:R-:W-:Y:S01]  /*0830*/  USHF.R.U32.HI UR13, URZ, 0x4, UR12 ;  /* 0x000000043f0d7899 */ /* 0x000fe2000801160c */
[----:B------:R-:W-:Y:S01]  /*0840*/  IABS R32, R12 ;  /* 0x0000000c00207213 */ /* 0x000fe20000000000 */
[----:B------:R-:W-:Y:S01]  /*0850*/  UMOV UR5, URZ ;  /* 0x0000003f00057c82 */ /* 0x000fe20008000000 */
[----:B------:R-:W-:Y:S01]  /*0860*/  IABS R34, R13 ;  /* 0x0000000d00227213 */ /* 0x000fe20000000000 */
[----:B------:R-:W2:Y:S01]  /*0870*/  I2F.RP R24, R80 ;  /* 0x0000005000187306 */ /* 0x000ea20000209400 */
[----:B------:R-:W-:Y:S01]  /*0880*/  IABS R30, R11 ;  /* 0x0000000b001e7213 */ /* 0x000fe20000000000 */
[----:B------:R-:W3:Y:S01]  /*0890*/  LDC R197, c[0x0][0x238] ;  /* 0x00008e00ffc57b82 */ /* 0x000ee20000000800 */
[----:B------:R-:W-:Y:S01]  /*08a0*/  IABS R36, R15 ;  /* 0x0000000f00247213 */ /* 0x000fe20000000000 */
[----:B------:R-:W-:Y:S01]  /*08b0*/  USGXT.U32 UR13, UR13, 0xe ;  /* 0x0000000e0d0d789a */ /* 0x000fe20008000000 */
[----:B------:R-:W-:Y:S01]  /*08c0*/  IABS R38, R17 ;  /* 0x0000001100267213 */ /* 0x000fe20000000000 */
[----:B------:R-:W-:Y:S01]  /*08d0*/  ULDC UR16, c[0x0][0x230] ;  /* 0x00008c0000107ab9 */ /* 0x000fe20000000800 */
[----:B------:R-:W-:Y:S01]  /*08e0*/  IABS R40, R18 ;  /* 0x0000001200287213 */ /* 0x000fe20000000000 */
[----:B0-----:R-:W0:Y:S01]  /*08f0*/  MUFU.RCP R0, R0 ;  /* 0x0000000000007308 */ /* 0x001e220000001000 */
[----:B------:R-:W-:Y:S01]  /*0900*/  IABS R35, R19 ;  /* 0x0000001300237213 */ /* 0x000fe20000000000 */
[----:B------:R-:W-:Y:S01]  /*0910*/  UIADD3 UR8, UP0, UR13, 0x80, URZ ;  /* 0x000000800d087890 */ /* 0x000fe2000ff1e03f */
[----:B------:R-:W-:-:S02]  /*0920*/  IABS R42, R22 ;  /* 0x00000016002a7213 */ /* 0x000fc40000000000 */
[----:B------:R-:W-:Y:S02]  /*0930*/  IABS R46, R23 ;  /* 0x00000017002e7213 */ /* 0x000fe40000000000 */
[----:B------:R-:W-:Y:S01]  /*0940*/  IABS R39, R56 ;  /* 0x0000003800277213 */ /* 0x000fe20000000000 */
[----:B--2---:R-:W2:Y:S01]  /*0950*/  MUFU.RCP R24, R24 ;  /* 0x0000001800187308 */ /* 0x004ea20000001000 */
[----:B------:R-:W-:Y:S01]  /*0960*/  IABS R48, R57 ;  /* 0x0000003900307213 */ /* 0x000fe20000000000 */
[----:B-1----:R-:W-:Y:S01]  /*0970*/  IMAD R87, R71, R88, RZ ;  /* 0x0000005847577224 */ /* 0x002fe200078e02ff */
[----:B------:R-:W-:Y:S01]  /*0980*/  IABS R50, R59 ;  /* 0x0000003b00327213 */ /* 0x000fe20000000000 */
[----:B------:R-:W-:Y:S01]  /*0990*/  IMAD.SHL.U32 R88, R88, 0x40, RZ ;  /* 0x0000004058587824 */ /* 0x000fe200078e00ff */
[----:B------:R-:W-:Y:S02]  /*09a0*/  IABS R54, R60 ;  /* 0x0000003c00367213 */ /* 0x000fe40000000000 */
[----:B------:R-:W-:Y:S01]  /*09b0*/  IABS R47, R61 ;  /* 0x0000003d002f7213 */ /* 0x000fe20000000000 */
[----:B0-----:R-:W-:Y:S01]  /*09c0*/  VIADD R2, R0, 0xffffffe ;  /* 0x0ffffffe00027836 */ /* 0x001fe20000000000 */
[----:B------:R-:W-:Y:S01]  /*09d0*/  IABS R76, R70 ;  /* 0x00000046004c7213 */ /* 0x000fe20000000000 */
[----:B---3--:R-:W-:Y:S01]  /*09e0*/  IMAD.SHL.U32 R107, R197, 0x40, RZ ;  /* 0x00000040c56b7824 */ /* 0x008fe200078e00ff */
[----:B------:R-:W-:Y:S01]  /*09f0*/  IABS R74, R64 ;  /* 0x00000040004a7213 */ /* 0x000fe20000000000 */
[----:B------:R0:W1:Y:S01]  /*0a00*/  F2I.FTZ.U32.TRUNC.NTZ R3, R2 ;  /* 0x0000000200037305 */ /* 0x000062000021f000 */
[----:B------:R-:W-:Y:S01]  /*0a10*/  IABS R53, R66 ;  /* 0x0000004200357213 */ /* 0x000fe20000000000 */
[----:B------:R-:W-:Y:S01]  /*0a20*/  IMAD R108, R72, R197, RZ ;  /* 0x000000c5486c7224 */ /* 0x000fe200078e02ff */
[----:B------:R-:W-:Y:S01]  /*0a30*/  IABS R78, R68 ;  /* 0x00000044004e7213 */ /* 0x000fe20000000000 */
[----:B--2---:R-:W-:Y:S01]  /*0a40*/  VIADD R4, R24, 0xffffffe ;  /* 0x0ffffffe18047836 */ /* 0x004fe20000000000 */
[----:B------:R-:W-:-:S02]  /*0a50*/  IABS R24, R7 ;  /* 0x0000000700187213 */ /* 0x000fc40000000000 */
[----:B------:R-:W-:Y:S01]  /*0a60*/  IABS R55, R6 ;  /* 0x0000000600377213 */ /* 0x000fe20000000000 */
[----:B------:R2:W3:Y:S01]  /*0a70*/  F2I.FTZ.U32.TRUNC.NTZ R5, R4 ;  /* 0x0000000400057305 */ /* 0x0004e2000021f000 */
[----:B0-----:R-:W-:Y:S01]  /*0a80*/  IMAD.MOV.U32 R2, RZ, RZ, RZ ;  /* 0x000000ffff027224 */ /* 0x001fe200078e00ff */
[C---:B------:R-:W-:Y:S02]  /*0a90*/  LOP3.LUT R89, R72.reuse, 0x24, RZ, 0xfc, !PT ;  /* 0x0000002448597812 */ /* 0x040fe400078efcff */
[C---:B------:R-:W-:Y:S02]  /*0aa0*/  LOP3.LUT R90, R72.reuse, 0x22, RZ, 0xfc, !PT ;  /* 0x00000022485a7812 */ /* 0x040fe400078efcff */
[C---:B------:R-:W-:Y:S01]  /*0ab0*/  LOP3.LUT R91, R72.reuse, 0x20, RZ, 0xfc, !PT ;  /* 0x00000020485b7812 */ /* 0x040fe200078efcff */
[--C-:B-1----:R-:W-:Y:S01]  /*0ac0*/  IMAD.MOV R26, RZ, RZ, -R3.reuse ;  /* 0x000000ffff1a7224 */ /* 0x102fe200078e0a03 */
[C---:B------:R-:W-:Y:S01]  /*0ad0*/  LOP3.LUT R92, R72.reuse, 0x1e, RZ, 0xfc, !PT ;  /* 0x0000001e485c7812 */ /* 0x040fe200078efcff */
[----:B--2---:R-:W-:Y:S01]  /*0ae0*/  IMAD.MOV.U32 R4, RZ, RZ, RZ ;  /* 0x000000ffff047224 */ /* 0x004fe200078e00ff */
[----:B------:R-:W-:Y:S01]  /*0af0*/  LOP3.LUT R93, R72, 0x1c, RZ, 0xfc, !PT ;  /* 0x0000001c485d7812 */ /* 0x000fe200078efcff */
[----:B------:R-:W-:Y:S01]  /*0b00*/  IMAD R25, R26, R77, RZ ;  /* 0x0000004d1a197224 */ /* 0x000fe200078e02ff */
[----:B------:R-:W-:Y:S01]  /*0b10*/  IABS R26, R8 ;  /* 0x00000008001a7213 */ /* 0x000fe20000000000 */
[----:B------:R-:W-:Y:S01]  /*0b20*/  IMAD R89, R89, R197, RZ ;  /* 0x000000c559597224 */ /* 0x000fe200078e02ff */
[C---:B------:R-:W-:Y:S01]  /*0b30*/  LOP3.LUT R94, R72.reuse, 0x1a, RZ, 0xfc, !PT ;  /* 0x0000001a485e7812 */ /* 0x040fe200078efcff */
[----:B------:R-:W-:Y:S01]  /*0b40*/  IMAD.HI.U32 R3, R3, R25, R2 ;  /* 0x0000001903037227 */ /* 0x000fe200078e0002 */
[----:B------:R-:W-:-:S02]  /*0b50*/  LOP3.LUT R95, R72, 0x18, RZ, 0xfc, !PT ;  /* 0x00000018485f7812 */ /* 0x000fc400078efcff */
[C---:B------:R-:W-:Y:S01]  /*0b60*/  LOP3.LUT R96, R72.reuse, 0x16, RZ, 0xfc, !PT ;  /* 0x0000001648607812 */ /* 0x040fe200078efcff */
[----:B---3--:R-:W-:Y:S01]  /*0b70*/  IMAD.MOV R27, RZ, RZ, -R5 ;  /* 0x000000ffff1b7224 */ /* 0x008fe200078e0a05 */
[C---:B------:R-:W-:Y:S01]  /*0b80*/  LOP3.LUT R97, R72.reuse, 0x14, RZ, 0xfc, !PT ;  /* 0x0000001448617812 */ /* 0x040fe200078efcff */
[C---:B------:R-:W-:Y:S01]  /*0b90*/  IMAD.HI.U32 R0, R3.reuse, R24, RZ ;  /* 0x0000001803007227 */ /* 0x040fe200078e00ff */
[C---:B------:R-:W-:Y:S02]  /*0ba0*/  LOP3.LUT R98, R72.reuse, 0x12, RZ, 0xfc, !PT ;  /* 0x0000001248627812 */ /* 0x040fe400078efcff */
[C---:B------:R-:W-:Y:S01]  /*0bb0*/  LOP3.LUT R99, R72.reuse, 0x10, RZ, 0xfc, !PT ;  /* 0x0000001048637812 */ /* 0x040fe200078efcff */
[----:B------:R-:W-:Y:S01]  /*0bc0*/  IMAD.HI.U32 R2, R3, R26, RZ ;  /* 0x0000001a03027227 */ /* 0x000fe200078e00ff */
[C---:B------:R-:W-:Y:S02]  /*0bd0*/  LOP3.LUT R100, R72.reuse, 0xe, RZ, 0xfc, !PT ;  /* 0x0000000e48647812 */ /* 0x040fe400078efcff */
[C---:B------:R-:W-:Y:S01]  /*0be0*/  LOP3.LUT R101, R72.reuse, 0xc, RZ, 0xfc, !PT ;  /* 0x0000000c48657812 */ /* 0x040fe200078efcff */
[----:B------:R-:W-:Y:S01]  /*0bf0*/  IMAD.MOV R0, RZ, RZ, -R0 ;  /* 0x000000ffff007224 */ /* 0x000fe200078e0a00 */
[C---:B------:R-:W-:Y:S01]  /*0c00*/  LOP3.LUT R102, R72.reuse, 0xa, RZ, 0xfc, !PT ;  /* 0x0000000a48667812 */ /* 0x040fe200078efcff */
[----:B------:R-:W-:Y:S01]  /*0c10*/  IMAD.MOV R25, RZ, RZ, -R2 ;  /* 0x000000ffff197224 */ /* 0x000fe200078e0a02 */
[C---:B------:R-:W-:Y:S01]  /*0c20*/  LOP3.LUT R103, R72.reuse, 0x8, RZ, 0xfc, !PT ;  /* 0x0000000848677812 */ /* 0x040fe200078efcff */
[----:B------:R-:W-:Y:S01]  /*0c30*/  IMAD R2, R77, R0, R24 ;  /* 0x000000004d027224 */ /* 0x000fe200078e0218 */
[C---:B------:R-:W-:Y:S01]  /*0c40*/  LOP3.LUT R104, R72.reuse, 0x6, RZ, 0xfc, !PT ;  /* 0x0000000648687812 */ /* 0x040fe200078efcff */
[----:B------:R-:W-:Y:S01]  /*0c50*/  IMAD R27, R27, R80, RZ ;  /* 0x000000501b1b7224 */ /* 0x000fe200078e02ff */
[C---:B------:R-:W-:Y:S01]  /*0c60*/  LOP3.LUT R105, R72.reuse, 0x4, RZ, 0xfc, !PT ;  /* 0x0000000448697812 */ /* 0x040fe200078efcff */
[----:B------:R-:W-:Y:S01]  /*0c70*/  IMAD.MOV.U32 R24, RZ, RZ, R28 ;  /* 0x000000ffff187224 */ /* 0x000fe200078e001c */
[----:B------:R-:W-:Y:S01]  /*0c80*/  ISETP.GT.U32.AND P0, PT, R77, R2, PT ;  /* 0x000000024d00720c */ /* 0x000fe20003f04070 */
[----:B------:R-:W-:Y:S01]  /*0c90*/  IMAD.MOV.U32 R28, RZ, RZ, R29 ;  /* 0x000000ffff1c7224 */ /* 0x000fe200078e001d */
[----:B------:R-:W-:Y:S01]  /*0ca0*/  IABS R29, R14 ;  /* 0x0000000e001d7213 */ /* 0x000fe20000000000 */
[----:B------:R-:W-:Y:S01]  /*0cb0*/  IMAD.HI.U32 R52, R5, R27, R4 ;  /* 0x0000001b05347227 */ /* 0x000fe200078e0004 */
[----:B------:R-:W-:-:S02]  /*0cc0*/  LOP3.LUT R106, R72, 0x2, RZ, 0xfc, !PT ;  /* 0x00000002486a7812 */ /* 0x000fc400078efcff */
[C---:B------:R-:W-:Y:S01]  /*0cd0*/  LOP3.LUT R79, R72.reuse, 0x30, RZ, 0xfc, !PT ;  /* 0x00000030484f7812 */ /* 0x040fe200078efcff */
[C---:B------:R-:W-:Y:S01]  /*0ce0*/  IMAD.HI.U32 R0, R3.reuse, R24, RZ ;  /* 0x0000001803007227 */ /* 0x040fe200078e00ff */
[C---:B------:R-:W-:Y:S02]  /*0cf0*/  LOP3.LUT R81, R72.reuse, 0x34, RZ, 0xfc, !PT ;  /* 0x0000003448517812 */ /* 0x040fe400078efcff */
[C---:B------:R-:W-:Y:S01]  /*0d00*/  LOP3.LUT R82, R72.reuse, 0x36, RZ, 0xfc, !PT ;  /* 0x0000003648527812 */ /* 0x040fe200078efcff */
[----:B------:R-:W-:Y:S01]  /*0d10*/  IMAD.HI.U32 R5, R3, R28, RZ ;  /* 0x0000001c03057227 */ /* 0x000fe200078e00ff */
[C---:B------:R-:W-:Y:S02]  /*0d20*/  LOP3.LUT R83, R72.reuse, 0x38, RZ, 0xfc, !PT ;  /* 0x0000003848537812 */ /* 0x040fe400078efcff */
[C---:B------:R-:W-:Y:S01]  /*0d30*/  LOP3.LUT R84, R72.reuse, 0x3a, RZ, 0xfc, !PT ;  /* 0x0000003a48547812 */ /* 0x040fe200078efcff */
[C---:B------:R-:W-:Y:S01]  /*0d40*/  IMAD R4, R77.reuse, R25, R26 ;  /* 0x000000194d047224 */ /* 0x040fe200078e021a */
[C---:B------:R-:W-:Y:S01]  /*0d50*/  LOP3.LUT R85, R72.reuse, 0x3c, RZ, 0xfc, !PT ;  /* 0x0000003c48557812 */ /* 0x040fe200078efcff */
[----:B------:R-:W-:Y:S01]  /*0d60*/  IMAD.MOV R26, RZ, RZ, -R0 ;  /* 0x000000ffff1a7224 */ /* 0x000fe200078e0a00 */
[----:B------:R-:W-:Y:S01]  /*0d70*/  LOP3.LUT R86, R72, 0x3e, RZ, 0xfc, !PT ;  /* 0x0000003e48567812 */ /* 0x000fe200078efcff */
[----:B------:R-:W-:Y:S01]  /*0d80*/  IMAD.MOV R27, RZ, RZ, -R5 ;  /* 0x000000ffff1b7224 */ /* 0x000fe200078e0a05 */
[----:B------:R-:W-:Y:S01]  /*0d90*/  ISETP.GT.U32.AND P5, PT, R77, R4, PT ;  /* 0x000000044d00720c */ /* 0x000fe20003fa4070 */
[----:B------:R-:W-:-:S04]  /*0da0*/  IMAD.HI.U32 R25, R3, R32, RZ ;  /* 0x0000002003197227 */ /* 0x000fc800078e00ff */
[C---:B------:R-:W-:Y:S02]  /*0db0*/  IMAD R5, R77.reuse, R26, R24 ;  /* 0x0000001a4d057224 */ /* 0x040fe400078e0218 */
[----:B------:R-:W-:Y:S02]  /*0dc0*/  IMAD R24, R77, R27, R28 ;  /* 0x0000001b4d187224 */ /* 0x000fe400078e021c */
[----:B------:R-:W-:Y:S01]  /*0dd0*/  IMAD.HI.U32 R26, R3, R34, RZ ;  /* 0x00000022031a7227 */ /* 0x000fe200078e00ff */
[----:B------:R-:W-:-:S03]  /*0de0*/  ISETP.GT.U32.AND P4, PT, R77, R5, PT ;  /* 0x000000054d00720c */ /* 0x000fc60003f84070 */
[----:B------:R-:W-:-:S04]  /*0df0*/  IMAD.HI.U32 R0, R3, R30, RZ ;  /* 0x0000001e03007227 */ /* 0x000fc800078e00ff */
[----:B------:R-:W-:Y:S02]  /*0e00*/  IMAD.MOV R27, RZ, RZ, -R25 ;  /* 0x000000ffff1b7224 */ /* 0x000fe400078e0a19 */
[----:B------:R-:W-:Y:S02]  /*0e10*/  IMAD.MOV R28, RZ, RZ, -R26 ;  /* 0x000000ffff1c7224 */ /* 0x000fe400078e0a1a */
[----:B------:R-:W-:Y:S02]  /*0e20*/  IMAD.MOV R0, RZ, RZ, -R0 ;  /* 0x000000ffff007224 */ /* 0x000fe400078e0a00 */
[C---:B------:R-:W-:Y:S02]  /*0e30*/  IMAD R26, R77.reuse, R27, R32 ;  /* 0x0000001b4d1a7224 */ /* 0x040fe400078e0220 */
[----:B------:R-:W-:Y:S02]  /*0e40*/  IMAD.MOV.U32 R32, RZ, RZ, R29 ;  /* 0x000000ffff207224 */ /* 0x000fe400078e001d */
[C---:B------:R-:W-:Y:S01]  /*0e50*/  IMAD R25, R77.reuse, R0, R30 ;  /* 0x000000004d197224 */ /* 0x040fe200078e021e */
[C---:B------:R-:W-:Y:S01]  /*0e60*/  ISETP.GT.U32.AND P2, PT, R77.reuse, R26, PT ;  /* 0x0000001a4d00720c */ /* 0x040fe20003f44070 */
[----:B------:R-:W-:Y:S01]  /*0e70*/  IMAD R27, R77, R28, R34 ;  /* 0x0000001c4d1b7224 */ /* 0x000fe200078e0222 */
[----:B------:R-:W-:Y:S01]  /*0e80*/  IABS R34, R16 ;  /* 0x0000001000227213 */ /* 0x000fe20000000000 */
[----:B------:R-:W-:Y:S01]  /*0e90*/  IMAD.HI.U32 R0, R3, R32, RZ ;  /* 0x0000002003007227 */ /* 0x000fe200078e00ff */
[----:B------:R-:W-:-:S03]  /*0ea0*/  ISETP.GT.U32.AND P3, PT, R77, R25, PT ;  /* 0x000000194d00720c */ /* 0x000fc60003f64070 */
[----:B------:R-:W-:-:S04]  /*0eb0*/  IMAD.HI.U32 R28, R3, R36, RZ ;  /* 0x00000024031c7227 */ /* 0x000fc800078e00ff */
[----:B------:R-:W-:Y:S02]  /*0ec0*/  IMAD.MOV R29, RZ, RZ, -R0 ;  /* 0x000000ffff1d7224 */ /* 0x000fe400078e0a00 */
[----:B------:R-:W-:Y:S02]  /*0ed0*/  IMAD.MOV R31, RZ, RZ, -R28 ;  /* 0x000000ffff1f7224 */ /* 0x000fe400078e0a1c */
[----:B------:R-:W-:-:S04]  /*0ee0*/  IMAD.HI.U32 R0, R3, R34, RZ ;  /* 0x0000002203007227 */ /* 0x000fc800078e00ff */
[----:B------:R-:W-:-:S04]  /*0ef0*/  IMAD.HI.U32 R30, R3, R38, RZ ;  /* 0x00000026031e7227 */ /* 0x000fc800078e00ff */
[C---:B------:R-:W-:Y:S02]  /*0f00*/  IMAD R28, R77.reuse, R29, R32 ;  /* 0x0000001d4d1c7224 */ /* 0x040fe400078e0220 */
[----:B------:R-:W-:Y:S01]  /*0f10*/  IMAD R29, R77, R31, R36 ;  /* 0x0000001f4d1d7224 */ /* 0x000fe200078e0224 */
[----:B------:R-:W-:Y:S01]  /*0f20*/  IABS R36, R20 ;  /* 0x0000001400247213 */ /* 0x000fe20000000000 */
[----:B------:R-:W-:-:S04]  /*0f30*/  IMAD.HI.U32 R31, R3, R40, RZ ;  /* 0x00000028031f7227 */ /* 0x000fc800078e00ff */
[----:B------:R-:W-:Y:S02]  /*0f40*/  IMAD.MOV R0, RZ, RZ, -R0 ;  /* 0x000000ffff007224 */ /* 0x000fe400078e0a00 */
[----:B------:R-:W-:Y:S02]  /*0f50*/  IMAD.MOV R32, RZ, RZ, -R30 ;  /* 0x000000ffff207224 */ /* 0x000fe400078e0a1e */
[----:B------:R-:W-:Y:S02]  /*0f60*/  IMAD.MOV R33, RZ, RZ, -R31 ;  /* 0x000000ffff217224 */ /* 0x000fe400078e0a1f */
[C---:B------:R-:W-:Y:S02]  /*0f70*/  IMAD R30, R77.reuse, R0, R34 ;  /* 0x000000004d1e7224 */ /* 0x040fe400078e0222 */
[----:B------:R-:W-:Y:S02]  /*0f80*/  IMAD R31, R77, R32, R38 ;  /* 0x000000204d1f7224 */ /* 0x000fe400078e0226 */
[----:B------:R-:W-:-:S02]  /*0f90*/  IMAD.MOV.U32 R34, RZ, RZ, R35 ;  /* 0x000000ffff227224 */ /* 0x000fc400078e0023 */
[----:B------:R-:W-:Y:S02]  /*0fa0*/  IMAD.MOV.U32 R38, RZ, RZ, R36 ;  /* 0x000000ffff267224 */ /* 0x000fe400078e0024 */
[----:B------:R-:W-:Y:S01]  /*0fb0*/  IMAD R32, R77, R33, R40 ;  /* 0x000000214d207224 */ /* 0x000fe200078e0228 */
[----:B------:R-:W-:Y:S01]  /*0fc0*/  IABS R40, R21 ;  /* 0x0000001500287213 */ /* 0x000fe20000000000 */
[----:B------:R-:W-:-:S04]  /*0fd0*/  IMAD.HI.U32 R0, R3, R34, RZ ;  /* 0x0000002203007227 */ /* 0x000fc800078e00ff */
[----:B------:R-:W-:-:S04]  /*0fe0*/  IMAD.HI.U32 R33, R3, R38, RZ ;  /* 0x0000002603217227 */ /* 0x000fc800078e00ff */
[----:B------:R-:W-:Y:S02]  /*0ff0*/  IMAD.MOV R36, RZ, RZ, -R0 ;  /* 0x000000ffff247224 */ /* 0x000fe400078e0a00 */
[----:B------:R-:W-:Y:S02]  /*1000*/  IMAD.MOV R37, RZ, RZ, -R33 ;  /* 0x000000ffff257224 */ /* 0x000fe400078e0a21 */
[----:B------:R-:W-:-:S04]  /*1010*/  IMAD.HI.U32 R35, R3, R42, RZ ;  /* 0x0000002a03237227 */ /* 0x000fc800078e00ff */
[C---:B------:R-:W-:Y:S02]  /*1020*/  IMAD R33, R77.reuse, R36, R34 ;  /* 0x000000244d217224 */ /* 0x040fe400078e0222 */
[----:B------:R-:W-:Y:S02]  /*1030*/  IMAD R34, R77, R37, R38 ;  /* 0x000000254d227224 */ /* 0x000fe400078e0226 */
[----:B------:R-:W-:-:S04]  /*1040*/  IMAD.HI.U32 R36, R3, R46, RZ ;  /* 0x0000002e03247227 */ /* 0x000fc800078e00ff */
[----:B------:R-:W-:-:S04]  /*1050*/  IMAD.HI.U32 R0, R3, R40, RZ ;  /* 0x0000002803007227 */ /* 0x000fc800078e00ff */
[----:B------:R-:W-:Y:S02]  /*1060*/  IMAD.MOV R37, RZ, RZ, -R35 ;  /* 0x000000ffff257224 */ /* 0x000fe400078e0a23 */
[----:B------:R-:W-:Y:S02]  /*1070*/  IMAD.MOV R38, RZ, RZ, -R36 ;  /* 0x000000ffff267224 */ /* 0x000fe400078e0a24 */
[----:B------:R-:W-:Y:S02]  /*1080*/  IMAD.MOV R0, RZ, RZ, -R0 ;  /* 0x000000ffff007224 */ /* 0x000fe400078e0a00 */
[C---:B------:R-:W-:Y:S02]  /*1090*/  IMAD R36, R77.reuse, R37, R42 ;  /* 0x000000254d247224 */ /* 0x040fe400078e022a */
[----:B------:R-:W-:Y:S02]  /*10a0*/  IMAD.MOV.U32 R42, RZ, RZ, R39 ;  /* 0x000000ffff2a7224 */ /* 0x000fe400078e0027 */
[----:B------:R-:W-:-:S02]  /*10b0*/  IMAD R35, R77, R0, R40 ;  /* 0x000000004d237224 */ /* 0x000fc400078e0228 */
[----:B------:R-:W-:Y:S01]  /*10c0*/  IMAD R37, R77, R38, R46 ;  /* 0x000000264d257224 */ /* 0x000fe200078e022e */
[----:B------:R-:W-:Y:S01]  /*10d0*/  IABS R46, R58 ;  /* 0x0000003a002e7213 */ /* 0x000fe20000000000 */
[----:B------:R-:W-:-:S04]  /*10e0*/  IMAD.HI.U32 R0, R3, R42, RZ ;  /* 0x0000002a03007227 */ /* 0x000fc800078e00ff */
[----:B------:R-:W-:-:S04]  /*10f0*/  IMAD.HI.U32 R38, R3, R48, RZ ;  /* 0x0000003003267227 */ /* 0x000fc800078e00ff */
[----:B------:R-:W-:Y:S02]  /*1100*/  IMAD.MOV R39, RZ, RZ, -R0 ;  /* 0x000000ffff277224 */ /* 0x000fe400078e0a00 */
[----:B------:R-:W-:-:S04]  /*1110*/  IMAD.HI.U32 R0, R3, R46, RZ ;  /* 0x0000002e03007227 */ /* 0x000fc800078e00ff */
[----:B------:R-:W-:Y:S02]  /*1120*/  IMAD.MOV R41, RZ, RZ, -R38 ;  /* 0x000000ffff297224 */ /* 0x000fe400078e0a26 */
[----:B------:R-:W-:-:S04]  /*1130*/  IMAD.HI.U32 R40, R3, R50, RZ ;  /* 0x0000003203287227 */ /* 0x000fc800078e00ff */
[C---:B------:R-:W-:Y:S02]  /*1140*/  IMAD R38, R77.reuse, R39, R42 ;  /* 0x000000274d267224 */ /* 0x040fe400078e022a */
[----:B------:R-:W-:Y:S02]  /*1150*/  IMAD.MOV R0, RZ, RZ, -R0 ;  /* 0x000000ffff007224 */ /* 0x000fe400078e0a00 */
[----:B------:R-:W-:Y:S01]  /*1160*/  IMAD R39, R77, R41, R48 ;  /* 0x000000294d277224 */ /* 0x000fe200078e0230 */
[----:B------:R-:W-:Y:S01]  /*1170*/  IABS R48, R62 ;  /* 0x0000003e00307213 */ /* 0x000fe20000000000 */
[----:B------:R-:W-:-:S04]  /*1180*/  IMAD.HI.U32 R41, R3, R54, RZ ;  /* 0x0000003603297227 */ /* 0x000fc800078e00ff */
[----:B------:R-:W-:Y:S02]  /*1190*/  IMAD.MOV R42, RZ, RZ, -R40 ;  /* 0x000000ffff2a7224 */ /* 0x000fe400078e0a28 */
[C---:B------:R-:W-:Y:S02]  /*11a0*/  IMAD R40, R77.reuse, R0, R46 ;  /* 0x000000004d287224 */ /* 0x040fe400078e022e */
[----:B------:R-:W-:Y:S02]  /*11b0*/  IMAD.MOV.U32 R46, RZ, RZ, R47 ;  /* 0x000000ffff2e7224 */ /* 0x000fe400078e002f */
[----:B------:R-:W-:Y:S02]  /*11c0*/  IMAD.MOV R43, RZ, RZ, -R41 ;  /* 0x000000ffff2b7224 */ /* 0x000fe400078e0a29 */
[----:B------:R-:W-:Y:S02]  /*11d0*/  IMAD R41, R77, R42, R50 ;  /* 0x0000002a4d297224 */ /* 0x000fe400078e0232 */
[----:B------:R-:W-:-:S02]  /*11e0*/  IMAD.MOV.U32 R50, RZ, RZ, R48 ;  /* 0x000000ffff327224 */ /* 0x000fc400078e0030 */
[----:B------:R-:W-:-:S04]  /*11f0*/  IMAD.HI.U32 R0, R3, R46, RZ ;  /* 0x0000002e03007227 */ /* 0x000fc800078e00ff */
[----:B------:R-:W-:Y:S01]  /*1200*/  IMAD R42, R77, R43, R54 ;  /* 0x0000002b4d2a7224 */ /* 0x000fe200078e0236 */
[----:B------:R-:W-:Y:S01]  /*1210*/  IABS R54, R63 ;  /* 0x0000003f00367213 */ /* 0x000fe20000000000 */
[----:B------:R-:W-:-:S04]  /*1220*/  IMAD.HI.U32 R43, R3, R50, RZ ;  /* 0x00000032032b7227 */ /* 0x000fc800078e00ff */
[----:B------:R-:W-:Y:S02]  /*1230*/  IMAD.MOV R48, RZ, RZ, -R0 ;  /* 0x000000ffff307224 */ /* 0x000fe400078e0a00 */
[----:B------:R-:W-:Y:S02]  /*1240*/  IMAD.MOV R49, RZ, RZ, -R43 ;  /* 0x000000ffff317224 */ /* 0x000fe400078e0a2b */
[----:B------:R-:W-:-:S04]  /*1250*/  IMAD.HI.U32 R0, R3, R54, RZ ;  /* 0x0000003603007227 */ /* 0x000fc800078e00ff */
[----:B------:R-:W-:Y:S02]  /*1260*/  IMAD R43, R77, R48, R46 ;  /* 0x000000304d2b7224 */ /* 0x000fe400078e022e */
[----:B------:R-:W-:-:S04]  /*1270*/  IMAD.HI.U32 R48, R3, R76, RZ ;  /* 0x0000004c03307227 */ /* 0x000fc800078e00ff */
[----:B------:R-:W-:-:S04]  /*1280*/  IMAD.HI.U32 R47, R3, R74, RZ ;  /* 0x0000004a032f7227 */ /* 0x000fc800078e00ff */
[----:B------:R-:W-:Y:S02]  /*1290*/  IMAD.MOV R0, RZ, RZ, -R0 ;  /* 0x000000ffff007224 */ /* 0x000fe400078e0a00 */
[----:B------:R-:W-:Y:S02]  /*12a0*/  IMAD.MOV R51, RZ, RZ, -R48 ;  /* 0x000000ffff337224 */ /* 0x000fe400078e0a30 */
[C---:B------:R-:W-:Y:S01]  /*12b0*/  IMAD R46, R77.reuse, R49, R50 ;  /* 0x000000314d2e7224 */ /* 0x040fe200078e0232 */
[----:B------:R-:W-:Y:S01]  /*12c0*/  IABS R50, R65 ;  /* 0x0000004100327213 */ /* 0x000fe20000000000 */
[----:B------:R-:W-:Y:S02]  /*12d0*/  IMAD.MOV R49, RZ, RZ, -R47 ;  /* 0x000000ffff317224 */ /* 0x000fe400078e0a2f */
[C---:B------:R-:W-:Y:S02]  /*12e0*/  IMAD R47, R77.reuse, R0, R54 ;  /* 0x000000004d2f7224 */ /* 0x040fe400078e0236 */
[C---:B------:R-:W-:Y:S01]  /*12f0*/  IMAD R54, R77.reuse, R51, R76 ;  /* 0x000000334d367224 */ /* 0x040fe200078e024c */
[----:B------:R-:W-:Y:S01]  /*1300*/  IABS R76, R67 ;  /* 0x00000043004c7213 */ /* 0x000fe20000000000 */
[--C-:B------:R-:W-:Y:S01]  /*1310*/  @!P0 IMAD.IADD R2, R2, 0x1, -R77.reuse ;  /* 0x0000000102028824 */ /* 0x100fe200078e0a4d */
[C---:B------:R-:W-:Y:S01]  /*1320*/  ISETP.GT.U32.AND P0, PT, R77.reuse, R24, PT ;  /* 0x000000184d00720c */ /* 0x040fe20003f04070 */
[--C-:B------:R-:W-:Y:S01]  /*1330*/  @!P5 IMAD.IADD R4, R4, 0x1, -R77.reuse ;  /* 0x000000010404d824 */ /* 0x100fe200078e0a4d */
[----:B------:R-:W-:Y:S01]  /*1340*/  ISETP.GT.U32.AND P1, PT, R77, R54, PT ;  /* 0x000000364d00720c */ /* 0x000fe20003f24070 */
[--C-:B------:R-:W-:Y:S01]  /*1350*/  @!P3 IMAD.IADD R25, R25, 0x1, -R77.reuse ;  /* 0x000000011919b824 */ /* 0x100fe200078e0a4d */
[C---:B------:R-:W-:Y:S01]  /*1360*/  ISETP.GT.U32.AND P6, PT, R77.reuse, R2, PT ;  /* 0x000000024d00720c */ /* 0x040fe20003fc4070 */
[--C-:B------:R-:W-:Y:S01]  /*1370*/  @!P2 IMAD.IADD R26, R26, 0x1, -R77.reuse ;  /* 0x000000011a1aa824 */ /* 0x100fe200078e0a4d */
[----:B------:R-:W-:Y:S01]  /*1380*/  ISETP.GT.U32.AND P5, PT, R77, R29, PT ;  /* 0x0000001d4d00720c */ /* 0x000fe20003fa4070 */
[----:B------:R-:W-:Y:S01]  /*1390*/  @!P4 IMAD.IADD R5, R5, 0x1, -R77 ;  /* 0x000000010505c824 */ /* 0x000fe200078e0a4d */
[C---:B------:R-:W-:Y:S01]  /*13a0*/  ISETP.GT.U32.AND P3, PT, R77.reuse, R32, PT ;  /* 0x000000204d00720c */ /* 0x040fe20003f64070 */
[C---:B------:R-:W-:Y:S01]  /*13b0*/  IMAD R48, R77.reuse, R49, R74 ;  /* 0x000000314d307224 */ /* 0x040fe200078e024a */
[C---:B------:R-:W-:Y:S01]  /*13c0*/  ISETP.GT.U32.AND P2, PT, R77.reuse, R33, PT ;  /* 0x000000214d00720c */ /* 0x040fe20003f44070 */
[----:B------:R-:W-:Y:S01]  /*13d0*/  IMAD.MOV.U32 R74, RZ, RZ, R53 ;  /* 0x000000ffff4a7224 */ /* 0x000fe200078e0035 */
[C---:B------:R-:W-:Y:S01]  /*13e0*/  ISETP.GT.U32.AND P4, PT, R77.reuse, R30, PT ;  /* 0x0000001e4d00720c */ /* 0x040fe20003f84070 */
[--C-:B------:R-:W-:Y:S01]  /*13f0*/  @!P0 IMAD.IADD R24, R24, 0x1, -R77.reuse ;  /* 0x0000000118188824 */ /* 0x100fe200078e0a4d */
[----:B------:R-:W-:Y:S01]  /*1400*/  ISETP.GT.U32.AND P0, PT, R77, R31, PT ;  /* 0x0000001f4d00720c */ /* 0x000fe20003f04070 */
[----:B------:R-:W-:-:S02]  /*1410*/  @!P1 IMAD.IADD R54, R54, 0x1, -R77 ;  /* 0x0000000136369824 */ /* 0x000fc400078e0a4d */
[--C-:B------:R-:W-:Y:S01]  /*1420*/  @!P6 IMAD.IADD R2, R2, 0x1, -R77.reuse ;  /* 0x000000010202e824 */ /* 0x100fe200078e0a4d */
[----:B------:R-:W-:Y:S01]  /*1430*/  ISETP.GT.U32.AND P6, PT, R77, R28, PT ;  /* 0x0000001c4d00720c */ /* 0x000fe20003fc4070 */
        /* <DEDUP_REMOVED lines=9> */
[----:B------:R-:W-:Y:S01]  /*14d0*/  ISETP.GT.U32.AND P0, PT, R77, R25, PT ;  /* 0x000000194d00720c */ /* 0x000fe20003f04070 */
[----:B------:R-:W-:-:S04]  /*14e0*/  IMAD.HI.U32 R0, R3, R50, RZ ;  /* 0x0000003203007227 */ /* 0x000fc800078e00ff */
        /* <DEDUP_REMOVED lines=14> */
[C---:B------:R-:W-:Y:S01]  /*15d0*/  ISETP.GT.U32.AND P6, PT, R77.reuse, R29, PT ;  /* 0x0000001d4d00720c */ /* 0x040fe20003fc4070 */
[----:B------:R-:W-:Y:S01]  /*15e0*/  IMAD.MOV R51, RZ, RZ, -R0 ;  /* 0x000000ffff337224 */ /* 0x000fe200078e0a00 */
[----:B------:R-:W-:Y:S01]  /*15f0*/  ISETP.GT.U32.AND P2, PT, R77, R27, PT ;  /* 0x0000001b4d00720c */ /* 0x000fe20003f44070 */
[--C-:B------:R-:W-:Y:S02]  /*1600*/  @!P4 IMAD.IADD R24, R24, 0x1, -R77.reuse ;  /* 0x000000011818c824 */ /* 0x100fe400078e0a4d */
[--C-:B------:R-:W-:Y:S01]  /*1610*/  @!P0 IMAD.IADD R31, R31, 0x1, -R77.reuse ;  /* 0x000000011f1f8824 */ /* 0x100fe200078e0a4d */
[C---:B------:R-:W-:Y:S01]  /*1620*/  ISETP.GT.U32.AND P0, PT, R77.reuse, R38, PT ;  /* 0x000000264d00720c */ /* 0x040fe20003f04070 */
[--C-:B------:R-:W-:Y:S01]  /*1630*/  @!P5 IMAD.IADD R30, R30, 0x1, -R77.reuse ;  /* 0x000000011e1ed824 */ /* 0x100fe200078e0a4d */
[C---:B------:R-:W-:Y:S01]  /*1640*/  ISETP.GT.U32.AND P5, PT, R77.reuse, R37, PT ;  /* 0x000000254d00720c */ /* 0x040fe20003fa4070 */
[--C-:B------:R-:W-:Y:S01]  /*1650*/  @!P3 IMAD.IADD R32, R32, 0x1, -R77.reuse ;  /* 0x000000012020b824 */ /* 0x100fe200078e0a4d */
[C---:B------:R-:W-:Y:S01]  /*1660*/  ISETP.GT.U32.AND P3, PT, R77.reuse, R39, PT ;  /* 0x000000274d00720c */ /* 0x040fe20003f64070 */
[----:B------:R-:W-:Y:S01]  /*1670*/  @!P1 IMAD.IADD R34, R34, 0x1, -R77 ;  /* 0x0000000122229824 */ /* 0x000fe200078e0a4d */
[----:B------:R-:W-:Y:S01]  /*1680*/  ISETP.GT.U32.AND P1, PT, R77, R28, PT ;  /* 0x0000001c4d00720c */ /* 0x000fe20003f24070 */
[----:B------:R-:W-:-:S03]  /*1690*/  IMAD.HI.U32 R0, R3, R76, RZ ;  /* 0x0000004c03007227 */ /* 0x000fc600078e00ff */
[----:B------:R-:W-:Y:S01]  /*16a0*/  ISETP.GT.U32.AND P4, PT, R77, R34, PT ;  /* 0x000000224d00720c */ /* 0x000fe20003f84070 */
[----:B------:R-:W-:Y:S01]  /*16b0*/  @!P2 IMAD.IADD R27, R27, 0x1, -R77 ;  /* 0x000000011b1ba824 */ /* 0x000fe200078e0a4d */
[C---:B------:R-:W-:Y:S01]  /*16c0*/  ISETP.GT.U32.AND P2, PT, R77.reuse, R33, PT ;  /* 0x000000214d00720c */ /* 0x040fe20003f44070 */
[----:B------:R-:W-:Y:S02]  /*16d0*/  IMAD.MOV R53, RZ, RZ, -R49 ;  /* 0x000000ffff357224 */ /* 0x000fe400078e0a31 */
[----:B------:R-:W-:Y:S02]  /*16e0*/  IMAD R49, R77, R51, R50 ;  /* 0x000000334d317224 */ /* 0x000fe400078e0232 */
[----:B------:R-:W-:-:S04]  /*16f0*/  IMAD.HI.U32 R51, R3, R78, RZ ;  /* 0x0000004e03337227 */ /* 0x000fc800078e00ff */
[--C-:B------:R-:W-:Y:S01]  /*1700*/  @!P1 IMAD.IADD R28, R28, 0x1, -R77.reuse ;  /* 0x000000011c1c9824 */ /* 0x100fe200078e0a4d */
[----:B------:R-:W-:Y:S01]  /*1710*/  ISETP.GT.U32.AND P1, PT, R77, R35, PT ;  /* 0x000000234d00720c */ /* 0x000fe20003f24070 */
[--C-:B------:R-:W-:Y:S01]  /*1720*/  @!P6 IMAD.IADD R29, R29, 0x1, -R77.reuse ;  /* 0x000000011d1de824 */ /* 0x100fe200078e0a4d */
[----:B------:R-:W-:Y:S01]  /*1730*/  ISETP.GT.U32.AND P6, PT, R77, R36, PT ;  /* 0x000000244d00720c */ /* 0x000fe20003fc4070 */
[----:B------:R-:W-:Y:S01]  /*1740*/  @!P2 IMAD.IADD R33, R33, 0x1, -R77 ;  /* 0x000000012121a824 */ /* 0x000fe200078e0a4d */
[----:B------:R-:W-:Y:S01]  /*1750*/  ISETP.GT.U32.AND P2, PT, R77, R40, PT ;  /* 0x000000284d00720c */ /* 0x000fe20003f44070 */
[----:B------:R-:W-:Y:S02]  /*1760*/  IMAD.MOV R0, RZ, RZ, -R0 ;  /* 0x000000ffff007224 */ /* 0x000fe400078e0a00 */
[----:B------:R-:W-:-:S04]  /*1770*/  IMAD.HI.U32 R52, R52, R55, RZ ;  /* 0x0000003734347227 */ /* 0x000fc800078e00ff */
[----:B------:R-:W-:Y:S01]  /*1780*/  @!P0 IMAD.IADD R38, R38, 0x1, -R77 ;  /* 0x0000000126268824 */ /* 0x000fe200078e0a4d */
[C---:B------:R-:W-:Y:S01]  /*1790*/  ISETP.GT.U32.AND P0, PT, R77.reuse, R47, PT ;  /* 0x0000002f4d00720c */ /* 0x040fe20003f04070 */
[----:B------:R-:W-:Y:S01]  /*17a0*/  IMAD R50, R77, R53, R74 ;  /* 0x000000354d327224 */ /* 0x000fe200078e024a */
[C---:B------:R-:W-:Y:S01]  /*17b0*/  LOP3.LUT R74, R72.reuse, 0x26, RZ, 0xfc, !PT ;  /* 0x00000026484a7812 */ /* 0x040fe200078efcff */
[----:B------:R-:W-:Y:S02]  /*17c0*/  IMAD.MOV R53, RZ, RZ, -R51 ;  /* 0x000000ffff357224 */ /* 0x000fe400078e0a33 */
[----:B------:R-:W-:Y:S01]  /*17d0*/  @!P1 IMAD.IADD R35, R35, 0x1, -R77 ;  /* 0x0000000123239824 */ /* 0x000fe200078e0a4d */
[C---:B------:R-:W-:Y:S01]  /*17e0*/  ISETP.GT.U32.AND P1, PT, R77.reuse, R42, PT ;  /* 0x0000002a4d00720c */ /* 0x040fe20003f24070 */
[----:B------:R-:W-:Y:S01]  /*17f0*/  IMAD R51, R77, R0, R76 ;  /* 0x000000004d337224 */ /* 0x000fe200078e024c */
[----:B------:R-:W-:Y:S01]  /*1800*/  LOP3.LUT R76, R72, 0x2a, RZ, 0xfc, !PT ;  /* 0x0000002a484c7812 */ /* 0x000fe200078efcff */
[----:B------:R-:W-:-:S02]  /*1810*/  IMAD.MOV R0, RZ, RZ, -R52 ;  /* 0x000000ffff007224 */ /* 0x000fc400078e0a34 */
[--C-:B------:R-:W-:Y:S01]  /*1820*/  @!P4 IMAD.IADD R34, R34, 0x1, -R77.reuse ;  /* 0x000000012222c824 */ /* 0x100fe200078e0a4d */
[----:B------:R-:W-:Y:S01]  /*1830*/  ISETP.GT.U32.AND P4, PT, R77, R41, PT ;  /* 0x000000294d00720c */ /* 0x000fe20003f84070 */
[--C-:B------:R-:W-:Y:S01]  /*1840*/  @!P5 IMAD.IADD R37, R37, 0x1, -R77.reuse ;  /* 0x000000012525d824 */ /* 0x100fe200078e0a4d */
[----:B------:R-:W-:Y:S01]  /*1850*/  ISETP.GT.U32.AND P5, PT, R77, R46, PT ;  /* 0x0000002e4d00720c */ /* 0x000fe20003fa4070 */
[----:B------:R-:W-:Y:S01]  /*1860*/  @!P3 IMAD.IADD R39, R39, 0x1, -R77 ;  /* 0x000000012727b824 */ /* 0x000fe200078e0a4d */
[C---:B------:R-:W-:Y:S01]  /*1870*/  ISETP.GT.U32.AND P3, PT, R77.reuse, R48, PT ;  /* 0x000000304d00720c */ /* 0x040fe20003f64070 */
[----:B------:R-:W-:Y:S02]  /*1880*/  IMAD R55, R80, R0, R55 ;  /* 0x0000000050377224 */ /* 0x000fe400078e0237 */
[C---:B------:R-:W-:Y:S01]  /*1890*/  IMAD R52, R77.reuse, R53, R78 ;  /* 0x000000354d347224 */ /* 0x040fe200078e024e */
[----:B------:R-:W-:Y:S01]  /*18a0*/  IABS R53, R69 ;  /* 0x0000004500357213 */ /* 0x000fe20000000000 */
[--C-:B------:R-:W-:Y:S01]  /*18b0*/  @!P6 IMAD.IADD R36, R36, 0x1, -R77.reuse ;  /* 0x000000012424e824 */ /* 0x100fe200078e0a4d */
[----:B------:R-:W-:Y:S01]  /*18c0*/  ISETP.GT.U32.AND P6, PT, R77, R43, PT ;  /* 0x0000002b4d00720c */ /* 0x000fe20003fc4070 */
[--C-:B------:R-:W-:Y:S01]  /*18d0*/  @!P2 IMAD.IADD R40, R40, 0x1, -R77.reuse ;  /* 0x000000012828a824 */ /* 0x100fe200078e0a4d */
[----:B------:R-:W-:Y:S01]  /*18e0*/  ISETP.GT.U32.AND P2, PT, R80, R55, PT ;  /* 0x000000375000720c */ /* 0x000fe20003f44070 */
[--C-:B------:R-:W-:Y:S01]  /*18f0*/  @!P0 IMAD.IADD R47, R47, 0x1, -R77.reuse ;  /* 0x000000012f2f8824 */ /* 0x100fe200078e0a4d */
[C---:B------:R-:W-:Y:S01]  /*1900*/  ISETP.GT.U32.AND P0, PT, R77.reuse, R51, PT ;  /* 0x000000334d00720c */ /* 0x040fe20003f04070 */
[----:B------:R-:W-:Y:S01]  /*1910*/  @!P1 IMAD.IADD R42, R42, 0x1, -R77 ;  /* 0x000000012a2a9824 */ /* 0x000fe200078e0a4d */
[----:B------:R-:W-:Y:S01]  /*1920*/  ISETP.GT.U32.AND P1, PT, R77, R36, PT ;  /* 0x000000244d00720c */ /* 0x000fe20003f24070 */
[----:B------:R-:W-:Y:S01]  /*1930*/  IMAD.MOV.U32 R0, RZ, RZ, R53 ;  /* 0x000000ffff007224 */ /* 0x000fe200078e0035 */
[----:B------:R-:W-:Y:S01]  /*1940*/  LOP3.LUT R78, R72, 0x2e, RZ, 0xfc, !PT ;  /* 0x0000002e484e7812 */ /* 0x000fe200078efcff */
[--C-:B------:R-:W-:Y:S01]  /*1950*/  @!P4 IMAD.IADD R41, R41, 0x1, -R77.reuse ;  /* 0x000000012929c824 */ /* 0x100fe200078e0a4d */
[C---:B------:R-:W-:Y:S01]  /*1960*/  ISETP.GT.U32.AND P4, PT, R77.reuse, R35, PT ;  /* 0x000000234d00720c */ /* 0x040fe20003f84070 */
[--C-:B------:R-:W-:Y:S01]  /*1970*/  @!P5 IMAD.IADD R46, R46, 0x1, -R77.reuse ;  /* 0x000000012e2ed824 */ /* 0x100fe200078e0a4d */
[C---:B------:R-:W-:Y:S01]  /*1980*/  ISETP.GT.U32.AND P5, PT, R77.reuse, R50, PT ;  /* 0x000000324d00720c */ /* 0x040fe20003fa4070 */
[----:B------:R-:W-:Y:S01]  /*1990*/  @!P3 IMAD.IADD R48, R48, 0x1, -R77 ;  /* 0x000000013030b824 */ /* 0x000fe200078e0a4d */
[----:B------:R-:W-:Y:S01]  /*19a0*/  ISETP.GT.U32.AND P3, PT, R77, R52, PT ;  /* 0x000000344d00720c */ /* 0x000fe20003f64070 */
[----:B------:R-:W-:-:S04]  /*19b0*/  IMAD.HI.U32 R3, R3, R0, RZ ;  /* 0x0000000003037227 */ /* 0x000fc800078e00ff */
[----:B------:R-:W-:Y:S02]  /*19c0*/  IMAD.MOV R3, RZ, RZ, -R3 ;  /* 0x000000ffff037224 */ /* 0x000fe400078e0a03 */
[----:B------:R-:W-:Y:S02]  /*19d0*/  @!P2 IMAD.IADD R55, R55, 0x1, -R80 ;  /* 0x000000013737a824 */ /* 0x000fe400078e0a50 */
[--C-:B------:R-:W-:Y:S01]  /*19e0*/  @!P0 IMAD.IADD R51, R51, 0x1, -R77.reuse ;  /* 0x0000000133338824 */ /* 0x100fe200078e0a4d */
[C---:B------:R-:W-:Y:S01]  /*19f0*/  ISETP.GT.U32.AND P0, PT, R77.reuse, R40, PT ;  /* 0x000000284d00720c */ /* 0x040fe20003f04070 */
[----:B------:R-:W-:Y:S01]  /*1a00*/  IMAD R53, R77, R3, R0 ;  /* 0x000000034d357224 */ /* 0x000fe200078e0200 */
[----:B------:R-:W-:Y:S01]  /*1a10*/  SHF.R.S32.HI R3, RZ, 0x1f, R174 ;  /* 0x0000001fff037819 */ /* 0x000fe200000114ae */
[--C-:B------:R-:W-:Y:S01]  /*1a20*/  @!P1 IMAD.IADD R36, R36, 0x1, -R77.reuse ;  /* 0x0000000124249824 */ /* 0x100fe200078e0a4d */
[----:B------:R-:W-:Y:S01]  /*1a30*/  ISETP.GT.U32.AND P1, PT, R80, R55, PT ;  /* 0x000000375000720c */ /* 0x000fe20003f24070 */
[--C-:B------:R-:W-:Y:S01]  /*1a40*/  @!P4 IMAD.IADD R35, R35, 0x1, -R77.reuse ;  /* 0x000000012323c824 */ /* 0x100fe200078e0a4d */
[C---:B------:R-:W-:Y:S01]  /*1a50*/  ISETP.GT.U32.AND P2, PT, R77.reuse, R53, PT ;  /* 0x000000354d00720c */ /* 0x040fe20003f44070 */
        /* <DEDUP_REMOVED lines=8> */
[----:B------:R-:W-:Y:S01]  /*1ae0*/  IMAD.SHL.U32 R0, R71, 0x2, RZ ;  /* 0x0000000247007824 */ /* 0x000fe200078e00ff */
[----:B------:R-:W-:Y:S01]  /*1af0*/  ISETP.GT.U32.AND P6, PT, R77, R49, PT ;  /* 0x000000314d00720c */ /* 0x000fe20003fc4070 */
[----:B------:R-:W-:Y:S01]  /*1b00*/  @!P1 IMAD.IADD R55, R55, 0x1, -R80 ;  /* 0x0000000137379824 */ /* 0x000fe200078e0a50 */
[----:B------:R-:W-:Y:S01]  /*1b10*/  LOP3.LUT P1, RZ, R73, 0x40, RZ, 0xc0, !PT ;  /* 0x0000004049ff7812 */ /* 0x000fe2000782c0ff */
[--C-:B------:R-:W-:Y:S01]  /*1b20*/  @!P2 IMAD.IADD R53, R53, 0x1, -R77.reuse ;  /* 0x000000013535a824 */ /* 0x100fe200078e0a4d */
[----:B------:R-:W-:Y:S01]  /*1b30*/  ISETP.GT.U32.AND P2, PT, R77, R42, PT ;  /* 0x0000002a4d00720c */ /* 0x000fe20003f44070 */
[--C-:B------:R-:W-:Y:S01]  /*1b40*/  @!P4 IMAD.IADD R37, R37, 0x1, -R77.reuse ;  /* 0x000000012525c824 */ /* 0x100fe200078e0a4d */
[----:B------:R-:W-:Y:S01]  /*1b50*/  SEL R75, RZ, 0x90, !P1 ;  /* 0x00000090ff4b7807 */ /* 0x000fe20004800000 */
[--C-:B------:R-:W-:Y:S01]  /*1b60*/  @!P5 IMAD.IADD R39, R39, 0x1, -R77.reuse ;  /* 0x000000012727d824 */ /* 0x100fe200078e0a4d */
[----:B------:R-:W-:Y:S01]  /*1b70*/  ISETP.GT.U32.AND P4, PT, R77, R43, PT ;  /* 0x0000002b4d00720c */ /* 0x000fe20003f84070 */
[--C-:B------:R-:W-:Y:S01]  /*1b80*/  @!P3 IMAD.IADD R41, R41, 0x1, -R77.reuse ;  /* 0x000000012929b824 */ /* 0x100fe200078e0a4d */
[----:B------:R-:W-:Y:S01]  /*1b90*/  ISETP.GT.U32.AND P5, PT, R77, R46, PT ;  /* 0x0000002e4d00720c */ /* 0x000fe20003fa4070 */
[--C-:B------:R-:W-:Y:S01]  /*1ba0*/  @!P0 IMAD.IADD R47, R47, 0x1, -R77.reuse ;  /* 0x000000012f2f8824 */ /* 0x100fe200078e0a4d */
[----:B------:R-:W-:Y:S01]  /*1bb0*/  ISETP.GT.U32.AND P3, PT, R77, R48, PT ;  /* 0x000000304d00720c */ /* 0x000fe20003f64070 */
[--C-:B------:R-:W-:Y:S01]  /*1bc0*/  @!P6 IMAD.IADD R49, R49, 0x1, -R77.reuse ;  /* 0x000000013131e824 */ /* 0x100fe200078e0a4d */
[C---:B------:R-:W-:Y:S01]  /*1bd0*/  ISETP.GT.U32.AND P1, PT, R77.reuse, R50, PT ;  /* 0x000000324d00720c */ /* 0x040fe20003f24070 */
[-C--:B------:R-:W-:Y:S01]  /*1be0*/  IMAD R90, R90, R197.reuse, RZ ;  /* 0x000000c55a5a7224 */ /* 0x080fe200078e02ff */
[----:B------:R-:W-:Y:S01]  /*1bf0*/  ISETP.GT.U32.AND P0, PT, R77, R52, PT ;  /* 0x000000344d00720c */ /* 0x000fe20003f04070 */
[--C-:B------:R-:W-:Y:S01]  /*1c00*/  @!P2 IMAD.IADD R42, R42, 0x1, -R77.reuse ;  /* 0x000000012a2aa824 */ /* 0x100fe200078e0a4d */
[----:B------:R-:W-:Y:S01]  /*1c10*/  ISETP.GE.AND P2, PT, R6, RZ, PT ;  /* 0x000000ff0600720c */ /* 0x000fe20003f46270 */
[----:B------:R-:W-:Y:S01]  /*1c20*/  IMAD R91, R91, R197, RZ ;  /* 0x000000c55b5b7224 */ /* 0x000fe200078e02ff */
[----:B------:R-:W-:Y:S01]  /*1c30*/  ISETP.GT.U32.AND P6, PT, R77, R38, PT ;  /* 0x000000264d00720c */ /* 0x000fe20003fc4070 */
[--C-:B------:R-:W-:Y:S01]  /*1c40*/  @!P4 IMAD.IADD R43, R43, 0x1, -R77.reuse ;  /* 0x000000012b2bc824 */ /* 0x100fe200078e0a4d */
[C---:B------:R-:W-:Y:S01]  /*1c50*/  ISETP.GT.U32.AND P4, PT, R77.reuse, R51, PT ;  /* 0x000000334d00720c */ /* 0x040fe20003f84070 */
[--C-:B------:R-:W-:Y:S01]  /*1c60*/  @!P5 IMAD.IADD R46, R46, 0x1, -R77.reuse ;  /* 0x000000012e2ed824 */ /* 0x100fe200078e0a4d */
[----:B------:R-:W-:Y:S01]  /*1c70*/  ISETP.NE.AND P5, PT, R44, RZ, PT ;  /* 0x000000ff2c00720c */ /* 0x000fe20003fa5270 */
[--C-:B------:R-:W-:Y:S01]  /*1c80*/  @!P3 IMAD.IADD R48, R48, 0x1, -R77.reuse ;  /* 0x000000013030b824 */ /* 0x100fe200078e0a4d */
[----:B------:R-:W-:Y:S01]  /*1c90*/  ISETP.GT.U32.AND P3, PT, R77, R53, PT ;  /* 0x000000354d00720c */ /* 0x000fe20003f64070 */
[--C-:B------:R-:W-:Y:S01]  /*1ca0*/  @!P1 IMAD.IADD R50, R50, 0x1, -R77.reuse ;  /* 0x0000000132329824 */ /* 0x100fe200078e0a4d */
[----:B------:R-:W-:Y:S01]  /*1cb0*/  ISETP.GE.AND P1, PT, R8, RZ, PT ;  /* 0x000000ff0800720c */ /* 0x000fe20003f26270 */
[----:B------:R-:W-:Y:S01]  /*1cc0*/  @!P0 IMAD.IADD R52, R52, 0x1, -R77 ;  /* 0x0000000134348824 */ /* 0x000fe200078e0a4d */
[----:B------:R-:W-:Y:S01]  /*1cd0*/  ISETP.GE.AND P0, PT, R9, RZ, PT ;  /* 0x000000ff0900720c */ /* 0x000fe20003f06270 */
[----:B------:R-:W-:Y:S01]  /*1ce0*/  @!P2 IMAD.MOV R55, RZ, RZ, -R55 ;  /* 0x000000ffff37a224 */ /* 0x000fe200078e0a37 */
[----:B------:R-:W-:Y:S01]  /*1cf0*/  ISETP.GE.AND P2, PT, R12, RZ, PT ;  /* 0x000000ff0c00720c */ /* 0x000fe20003f46270 */
[--C-:B------:R-:W-:Y:S01]  /*1d00*/  @!P6 IMAD.IADD R38, R38, 0x1, -R77.reuse ;  /* 0x000000012626e824 */ /* 0x100fe200078e0a4d */
[----:B------:R-:W-:Y:S01]  /*1d10*/  ISETP.GT.U32.AND P6, PT, R77, R49, PT ;  /* 0x000000314d00720c */ /* 0x000fe20003fc4070 */
[--C-:B------:R-:W-:Y:S01]  /*1d20*/  @!P4 IMAD.IADD R51, R51, 0x1, -R77.reuse ;  /* 0x000000013333c824 */ /* 0x100fe200078e0a4d */
[----:B------:R-:W-:Y:S01]  /*1d30*/  ISETP.GE.AND P4, PT, R10, RZ, PT ;  /* 0x000000ff0a00720c */ /* 0x000fe20003f86270 */
[----:B------:R-:W-:Y:S01]  /*1d40*/  IMAD R92, R92, R197, RZ ;  /* 0x000000c55c5c7224 */ /* 0x000fe200078e02ff */
[----:B------:R-:W-:Y:S01]  /*1d50*/  @!P5 LOP3.LUT R55, RZ, R44, RZ, 0x33, !PT ;  /* 0x0000002cff37d212 */ /* 0x000fe200078e33ff */
[----:B------:R-:W-:Y:S01]  /*1d60*/  @!P3 IMAD.IADD R53, R53, 0x1, -R77 ;  /* 0x000000013535b824 */ /* 0x000fe200078e0a4d */
[----:B------:R-:W-:Y:S01]  /*1d70*/  ISETP.GE.AND P3, PT, R11, RZ, PT ;  /* 0x000000ff0b00720c */ /* 0x000fe20003f66270 */
[----:B------:R-:W-:Y:S01]  /*1d80*/  @!P1 IMAD.MOV R4, RZ, RZ, -R4 ;  /* 0x000000ffff049224 */ /* 0x000fe200078e0a04 */
[----:B------:R-:W-:Y:S01]  /*1d90*/  ISETP.GE.AND P5, PT, R13, RZ, PT ;  /* 0x000000ff0d00720c */ /* 0x000fe20003fa6270 */
[----:B------:R-:W-:Y:S01]  /*1da0*/  @!P0 IMAD.MOV R5, RZ, RZ, -R5 ;  /* 0x000000ffff058224 */ /* 0x000fe200078e0a05 */
[----:B------:R-:W-:Y:S01]  /*1db0*/  ISETP.GE.AND P1, PT, R14, RZ, PT ;  /* 0x000000ff0e00720c */ /* 0x000fe20003f26270 */
[----:B------:R-:W-:Y:S01]  /*1dc0*/  @!P2 IMAD.MOV R26, RZ, RZ, -R26 ;  /* 0x000000ffff1aa224 */ /* 0x000fe200078e0a1a */
[----:B------:R-:W-:Y:S01]  /*1dd0*/  ISETP.GE.AND P0, PT, R15, RZ, PT ;  /* 0x000000ff0f00720c */ /* 0x000fe20003f06270 */
[----:B------:R-:W-:Y:S01]  /*1de0*/  @!P6 IMAD.IADD R49, R49, 0x1, -R77 ;  /* 0x000000013131e824 */ /* 0x000fe200078e0a4d */
[----:B------:R-:W-:Y:S01]  /*1df0*/  ISETP.GE.AND P2, PT, R18, RZ, PT ;  /* 0x000000ff1200720c */ /* 0x000fe20003f46270 */
[----:B------:R-:W-:Y:S01]  /*1e00*/  @!P4 IMAD.MOV R24, RZ, RZ, -R24 ;  /* 0x000000ffff18c224 */ /* 0x000fe200078e0a18 */
[----:B------:R-:W-:Y:S01]  /*1e10*/  ISETP.GE.AND P4, PT, R16, RZ, PT ;  /* 0x000000ff1000720c */ /* 0x000fe20003f86270 */
[----:B------:R-:W-:Y:S01]  /*1e20*/  IMAD R55, R55, UR4, RZ ;  /* 0x0000000437377c24 */ /* 0x000fe2000f8e02ff */
[----:B------:R-:W-:Y:S01]  /*1e30*/  ISETP.GE.AND P6, PT, R7, RZ, PT ;  /* 0x000000ff0700720c */ /* 0x000fe20003fc6270 */
[----:B------:R-:W-:Y:S01]  /*1e40*/  @!P3 IMAD.MOV R25, RZ, RZ, -R25 ;  /* 0x000000ffff19b224 */ /* 0x000fe200078e0a19 */
        /* <DEDUP_REMOVED lines=12> */
[----:B------:R-:W-:Y:S01]  /*1f10*/  LEA.HI R174, R3, R174, RZ, 0x6 ;  /* 0x000000ae03ae7211 */ /* 0x000fe200078f30ff */
        /* <DEDUP_REMOVED lines=12> */
[----:B------:R-:W-:Y:S01]  /*1fe0*/  ULDC UR4, c[0x0][0x240] ;  /* 0x0000900000047ab9 */ /* 0x000fe20000000800 */
[----:B------:R-:W-:Y:S01]  /*1ff0*/  LOP3.LUT R3, RZ, R45, RZ, 0x33, !PT ;  /* 0x0000002dff037212 */ /* 0x000fe200078e33ff */
        /* <DEDUP_REMOVED lines=12> */
[-C--:B------:R-:W-:Y:S01]  /*20c0*/  IMAD R93, R93, R197.reuse, RZ ;  /* 0x000000c55d5d7224 */ /* 0x080fe200078e02ff */
[----:B------:R-:W-:Y:S01]  /*20d0*/  LOP3.LUT R0, R75, R0, RZ, 0x3c, !PT ;  /* 0x000000004b007212 */ /* 0x000fe200078e3cff */
[----:B------:R-:W-:Y:S01]  /*20e0*/  @!P3 IMAD.MOV R43, RZ, RZ, -R43 ;  /* 0x000000ffff2bb224 */ /* 0x000fe200078e0a2b */
[----:B------:R-:W-:Y:S01]  /*20f0*/  ISETP.GE.AND P3, PT, R67, RZ, PT ;  /* 0x000000ff4300720c */ /* 0x000fe20003f66270 */
[----:B------:R-:W-:Y:S01]  /*2100*/  @!P5 IMAD.MOV R47, RZ, RZ, -R47 ;  /* 0x000000ffff2fd224 */ /* 0x000fe200078e0a2f */
[----:B------:R-:W-:Y:S01]  /*2110*/  ISETP.GE.AND P5, PT, R69, RZ, PT ;  /* 0x000000ff4500720c */ /* 0x000fe20003fa6270 */
[----:B------:R-:W-:Y:S01]  /*2120*/  @!P1 IMAD.MOV R48, RZ, RZ, -R48 ;  /* 0x000000ffff309224 */ /* 0x000fe200078e0a30 */
[----:B------:R-:W-:Y:S01]  /*2130*/  ISETP.GE.AND P1, PT, R70, RZ, PT ;  /* 0x000000ff4600720c */ /* 0x000fe20003f26270 */
[----:B------:R-:W-:Y:S01]  /*2140*/  @!P0 IMAD.MOV R49, RZ, RZ, -R49 ;  /* 0x000000ffff318224 */ /* 0x000fe200078e0a31 */
[----:B------:R-:W-:Y:S01]  /*2150*/  ISETP.NE.AND P0, PT, R45, RZ, PT ;  /* 0x000000ff2d00720c */ /* 0x000fe20003f05270 */
[----:B------:R-:W-:Y:S01]  /*2160*/  @!P2 IMAD.MOV R52, RZ, RZ, -R52 ;  /* 0x000000ffff34a224 */ /* 0x000fe200078e0a34 */
[----:B------:R-:W-:Y:S01]  /*2170*/  LOP3.LUT R75, R72, 0x28, RZ, 0xfc, !PT ;  /* 0x00000028484b7812 */ /* 0x000fe200078efcff */
[----:B------:R-:W-:Y:S01]  /*2180*/  @!P4 IMAD.MOV R50, RZ, RZ, -R50 ;  /* 0x000000ffff32c224 */ /* 0x000fe200078e0a32 */
[C---:B------:R-:W-:Y:S01]  /*2190*/  SEL R2, R3.reuse, R2, !P0 ;  /* 0x0000000203027207 */ /* 0x040fe20004000000 */
[----:B------:R-:W-:Y:S01]  /*21a0*/  IMAD R94, R94, R197, RZ ;  /* 0x000000c55e5e7224 */ /* 0x000fe200078e02ff */
[C---:B------:R-:W-:Y:S01]  /*21b0*/  SEL R4, R3.reuse, R4, !P0 ;  /* 0x0000000403047207 */ /* 0x040fe20004000000 */
[----:B------:R-:W-:Y:S01]  /*21c0*/  @!P3 IMAD.MOV R51, RZ, RZ, -R51 ;  /* 0x000000ffff33b224 */ /* 0x000fe200078e0a33 */
[C---:B------:R-:W-:Y:S01]  /*21d0*/  SEL R5, R3.reuse, R5, !P0 ;  /* 0x0000000503057207 */ /* 0x040fe20004000000 */
[----:B------:R-:W-:Y:S01]  /*21e0*/  @!P5 IMAD.MOV R53, RZ, RZ, -R53 ;  /* 0x000000ffff35d224 */ /* 0x000fe200078e0a35 */
[----:B------:R-:W-:Y:S01]  /*21f0*/  SEL R24, R3, R24, !P0 ;  /* 0x0000001803187207 */ /* 0x000fe20004000000 */
[----:B------:R-:W-:Y:S01]  /*2200*/  @!P1 IMAD.MOV R54, RZ, RZ, -R54 ;  /* 0x000000ffff369224 */ /* 0x000fe200078e0a36 */
[----:B------:R-:W-:Y:S01]  /*2210*/  LEA R110, P1, R55, UR6, 0x1 ;  /* 0x00000006376e7c11 */ /* 0x000fe2000f8208ff */
[----:B------:R-:W-:Y:S01]  /*2220*/  IMAD R44, R2, UR4, RZ ;  /* 0x00000004022c7c24 */ /* 0x000fe2000f8e02ff */
[C---:B------:R-:W-:Y:S01]  /*2230*/  SEL R25, R3.reuse, R25, !P0 ;  /* 0x0000001903197207 */ /* 0x040fe20004000000 */
[----:B------:R-:W-:Y:S01]  /*2240*/  IMAD R45, R4, UR4, RZ ;  /* 0x00000004042d7c24 */ /* 0x000fe2000f8e02ff */
[----:B------:R-:W-:Y:S01]  /*2250*/  SEL R26, R3, R26, !P0 ;  /* 0x0000001a031a7207 */ /* 0x000fe20004000000 */
        /* <DEDUP_REMOVED lines=49> */
[----:B------:R-:W-:Y:S01]  /*2570*/  SEL R53, R3, R53, !P0 ;  /* 0x0000003503357207 */ /* 0x000fe20004000000 */
[----:B------:R-:W-:Y:S01]  /*2580*/  IMAD R50, R50, UR4, RZ ;  /* 0x0000000432327c24 */ /* 0x000fe2000f8e02ff */
[----:B------:R-:W-:Y:S01]  /*2590*/  LEA.HI.X.SX32 R111, R55, UR7, 0x1, P1 ;  /* 0x00000007376f7c11 */ /* 0x000fe200088f0eff */
[----:B------:R-:W-:Y:S01]  /*25a0*/  ULDC.64 UR6, c[0x0][0x218] ;  /* 0x0000860000067ab9 */ /* 0x000fe20000000a00 */
[----:B------:R-:W-:Y:S01]  /*25b0*/  SEL R3, R3, R54, !P0 ;  /* 0x0000003603037207 */ /* 0x000fe20004000000 */
[----:B------:R-:W-:Y:S01]  /*25c0*/  IMAD R51, R51, UR4, RZ ;  /* 0x0000000433337c24 */ /* 0x000fe2000f8e02ff */
[----:B------:R-:W-:Y:S01]  /*25d0*/  LEA R4, P4, R44, UR6, 0x1 ;  /* 0x000000062c047c11 */ /* 0x000fe2000f8808ff */
[----:B------:R-:W-:Y:S01]  /*25e0*/  IMAD R52, R52, UR4, RZ ;  /* 0x0000000434347c24 */ /* 0x000fe2000f8e02ff */
[----:B------:R-:W-:Y:S01]  /*25f0*/  LEA R2, P3, R45, UR6, 0x1 ;  /* 0x000000062d027c11 */ /* 0x000fe2000f8608ff */
[----:B------:R-:W-:Y:S01]  /*2600*/  IMAD R188, R3, UR4, RZ ;  /* 0x0000000403bc7c24 */ /* 0x000fe2000f8e02ff */
[----:B------:R-:W-:Y:S01]  /*2610*/  LEA R172, P2, R173, UR6, 0x1 ;  /* 0x00000006adac7c11 */ /* 0x000fe2000f8408ff */
[----:B------:R-:W-:Y:S01]  /*2620*/  IMAD R53, R53, UR4, RZ ;  /* 0x0000000435357c24 */ /* 0x000fe2000f8e02ff */
[----:B------:R-:W-:Y:S01]  /*2630*/  LEA R170, P1, R24, UR6, 0x1 ;  /* 0x0000000618aa7c11 */ /* 0x000fe2000f8208ff */
[----:B------:R-:W-:Y:S01]  /*2640*/  UMOV UR4, URZ ;  /* 0x0000003f00047c82 */ /* 0x000fe20008000000 */
[----:B------:R-:W-:Y:S01]  /*2650*/  LEA.HI.X.SX32 R5, R44, UR7, 0x1, P4 ;  /* 0x000000072c057c11 */ /* 0x000fe2000a0f0eff */
[----:B------:R-:W-:Y:S01]  /*2660*/  UIADD3.X UR9, UR4, 0x40000040, URZ, UP0, !UPT ;  /* 0x4000004004097890 */ /* 0x000fe200087fe43f */
[----:B------:R-:W-:Y:S01]  /*2670*/  LEA.HI.X.SX32 R3, R45, UR7, 0x1, P3 ;  /* 0x000000072d037c11 */ /* 0x000fe200098f0eff */
[-C--:B------:R-:W-:Y:S01]  /*2680*/  IMAD R95, R95, R197.reuse, RZ ;  /* 0x000000c55f5f7224 */ /* 0x080fe200078e02ff */
[----:B------:R-:W-:Y:S01]  /*2690*/  LEA.HI.X.SX32 R173, R173, UR7, 0x1, P2 ;  /* 0x00000007adad7c11 */ /* 0x000fe200090f0eff */
[-C--:B------:R-:W-:Y:S01]  /*26a0*/  IMAD R96, R96, R197.reuse, RZ ;  /* 0x000000c560607224 */ /* 0x080fe200078e02ff */
[----:B------:R-:W-:Y:S01]  /*26b0*/  LEA.HI.X.SX32 R171, R24, UR7, 0x1, P1 ;  /* 0x0000000718ab7c11 */ /* 0x000fe200088f0eff */
[-C--:B------:R-:W-:Y:S01]  /*26c0*/  IMAD R97, R97, R197.reuse, RZ ;  /* 0x000000c561617224 */ /* 0x080fe200078e02ff */
[----:B------:R-:W-:Y:S01]  /*26d0*/  LEA R168, P0, R25, UR6, 0x1 ;  /* 0x0000000619a87c11 */ /* 0x000fe2000f8008ff */
        /* <DEDUP_REMOVED lines=13> */
[----:B------:R-:W-:Y:S01]  /*27b0*/  LEA.HI.X.SX32 R169, R25, UR7, 0x1, P0 ;  /* 0x0000000719a97c11 */ /* 0x000fe200080f0eff */
        /* <DEDUP_REMOVED lines=22> */
[----:B------:R-:W-:Y:S01]  /*2920*/  IMAD R195, R75, R197, RZ ;  /* 0x000000c54bc37224 */ /* 0x000fe200078e02ff */
[----:B------:R-:W-:-:S02]  /*2930*/  LEA R144, P2, R37, UR6, 0x1 ;  /* 0x0000000625907c11 */ /* 0x000fc4000f8408ff */
[----:B------:R-:W-:Y:S02]  /*2940*/  CS2R R24, SRZ ;  /* 0x0000000000187805 */ /* 0x000fe4000001ff00 */
[----:B------:R-:W-:Y:S02]  /*2950*/  LEA R216, P1, R38, UR6, 0x1 ;  /* 0x0000000626d87c11 */ /* 0x000fe4000f8208ff */
[----:B------:R-:W-:Y:S02]  /*2960*/  CS2R R26, SRZ ;  /* 0x00000000001a7805 */ /* 0x000fe4000001ff00 */
[----:B------:R-:W-:Y:S02]  /*2970*/  LEA.HI.X.SX32 R155, R32, UR7, 0x1, P0 ;  /* 0x00000007209b7c11 */ /* 0x000fe400080f0eff */
[----:B------:R-:W-:Y:S02]  /*2980*/  CS2R R28, SRZ ;  /* 0x00000000001c7805 */ /* 0x000fe4000001ff00 */
[----:B------:R-:W-:-:S02]  /*2990*/  LEA.HI.X.SX32 R153, R33, UR7, 0x1, P6 ;  /* 0x0000000721997c11 */ /* 0x000fc4000b0f0eff */
[----:B------:R-:W-:Y:S02]  /*29a0*/  CS2R R30, SRZ ;  /* 0x00000000001e7805 */ /* 0x000fe4000001ff00 */
[----:B------:R-:W-:Y:S02]  /*29b0*/  LEA.HI.X.SX32 R151, R34, UR7, 0x1, P5 ;  /* 0x0000000722977c11 */ /* 0x000fe4000a8f0eff */
        /* <DEDUP_REMOVED lines=9> */
[----:B------:R-:W-:Y:S01]  /*2a50*/  LEA R140, P0, R39, UR6, 0x1 ;  /* 0x00000006278c7c11 */ /* 0x000fe2000f8008ff */
[----:B------:R-:W-:Y:S01]  /*2a60*/  UIADD3.64 UR20, UR8, 0x80, URZ ;  /* 0x0000008008147897 */ /* 0x000fe2000fffe03f */
[----:B------:R-:W-:Y:S01]  /*2a70*/  LEA R214, P6, R40, UR6, 0x1 ;  /* 0x0000000628d67c11 */ /* 0x000fe2000f8c08ff */
[----:B------:R-:W-:Y:S01]  /*2a80*/  UIADD3.64 UR24, UR8, 0x100, URZ ;  /* 0x0000010008187897 */ /* 0x000fe2000fffe03f */
[----:B------:R-:W-:-:S02]  /*2a90*/  LEA R210, P5, R41, UR6, 0x1 ;  /* 0x0000000629d27c11 */ /* 0x000fc4000f8a08ff */
[----:B------:R-:W-:Y:S02]  /*2aa0*/  LEA R142, P4, R42, UR6, 0x1 ;  /* 0x000000062a8e7c11 */ /* 0x000fe4000f8808ff */
[----:B------:R-:W-:Y:S02]  /*2ab0*/  LEA R138, P3, R43, UR6, 0x1 ;  /* 0x000000062b8a7c11 */ /* 0x000fe4000f8608ff */
[----:B------:R-:W-:Y:S02]  /*2ac0*/  LEA R134, P2, R46, UR6, 0x1 ;  /* 0x000000062e867c11 */ /* 0x000fe4000f8408ff */
[----:B------:R-:W-:Y:S02]  /*2ad0*/  LEA R132, P1, R47, UR6, 0x1 ;  /* 0x000000062f847c11 */ /* 0x000fe4000f8208ff */
[----:B------:R-:W-:Y:S02]  /*2ae0*/  LEA.HI.X.SX32 R141, R39, UR7, 0x1, P0 ;  /* 0x00000007278d7c11 */ /* 0x000fe400080f0eff */
[----:B------:R-:W-:-:S02]  /*2af0*/  CS2R R38, SRZ ;  /* 0x0000000000267805 */ /* 0x000fc4000001ff00 */
[----:B------:R-:W-:Y:S02]  /*2b00*/  LEA.HI.X.SX32 R212, R40, UR7, 0x1, P6 ;  /* 0x0000000728d47c11 */ /* 0x000fe4000b0f0eff */
[----:B------:R-:W-:Y:S02]  /*2b10*/  LEA.HI.X.SX32 R208, R41, UR7, 0x1, P5 ;  /* 0x0000000729d07c11 */ /* 0x000fe4000a8f0eff */
[----:B------:R-:W-:Y:S02]  /*2b20*/  CS2R R40, SRZ ;  /* 0x0000000000287805 */ /* 0x000fe4000001ff00 */
[----:B------:R-:W-:Y:S02]  /*2b30*/  LEA.HI.X.SX32 R143, R42, UR7, 0x1, P4 ;  /* 0x000000072a8f7c11 */ /* 0x000fe4000a0f0eff */
[----:B------:R-:W-:Y:S02]  /*2b40*/  LEA.HI.X.SX32 R139, R43, UR7, 0x1, P3 ;  /* 0x000000072b8b7c11 */ /* 0x000fe400098f0eff */
[----:B------:R-:W-:-:S02]  /*2b50*/  CS2R R42, SRZ ;  /* 0x00000000002a7805 */ /* 0x000fc4000001ff00 */
[----:B------:R-:W-:Y:S02]  /*2b60*/  LEA.HI.X.SX32 R135, R46, UR7, 0x1, P2 ;  /* 0x000000072e877c11 */ /* 0x000fe400090f0eff */
[----:B------:R-:W-:Y:S02]  /*2b70*/  LEA.HI.X.SX32 R133, R47, UR7, 0x1, P1 ;  /* 0x000000072f857c11 */ /* 0x000fe400088f0eff */
[----:B------:R-:W-:Y:S02]  /*2b80*/  CS2R R46, SRZ ;  /* 0x00000000002e7805 */ /* 0x000fe4000001ff00 */
[----:B------:R-:W-:Y:S02]  /*2b90*/  LEA R130, P0, R48, UR6, 0x1 ;  /* 0x0000000630827c11 */ /* 0x000fe4000f8008ff */
[----:B------:R-:W-:Y:S02]  /*2ba0*/  LEA R136, P6, R49, UR6, 0x1 ;  /* 0x0000000631887c11 */ /* 0x000fe4000f8c08ff */
[----:B------:R-:W-:-:S02]  /*2bb0*/  LEA R128, P5, R50, UR6, 0x1 ;  /* 0x0000000632807c11 */ /* 0x000fc4000f8a08ff */
[----:B------:R-:W-:Y:S02]  /*2bc0*/  LEA R126, P4, R51, UR6, 0x1 ;  /* 0x00000006337e7c11 */ /* 0x000fe4000f8808ff */
[----:B------:R-:W-:Y:S02]  /*2bd0*/  LEA R186, P3, R52, UR6, 0x1 ;  /* 0x0000000634ba7c11 */ /* 0x000fe4000f8608ff */
[----:B------:R-:W-:Y:S02]  /*2be0*/  LEA R192, P2, R53, UR6, 0x1 ;  /* 0x0000000635c07c11 */ /* 0x000fe4000f8408ff */
[----:B------:R-:W-:Y:S01]  /*2bf0*/  LEA R124, P1, R188, UR6, 0x1 ;  /* 0x00000006bc7c7c11 */ /* 0x000fe2000f8208ff */
[----:B------:R-:W-:Y:S01]  /*2c00*/  UIADD3 UR6, UR12, 0x2000, URZ ;  /* 0x000020000c067890 */ /* 0x000fe2000fffe03f */
[C---:B------:R-:W-:Y:S02]  /*2c10*/  LOP3.LUT R77, R72.reuse, 0x2c, RZ, 0xfc, !PT ;  /* 0x0000002c484d7812 */ /* 0x040fe400078efcff */
[----:B------:R-:W-:Y:S01]  /*2c20*/  LOP3.LUT R80, R72, 0x32, RZ, 0xfc, !PT ;  /* 0x0000003248507812 */ /* 0x000fe200078efcff */
[----:B------:R-:W-:Y:S01]  /*2c30*/  USHF.R.U32.HI UR6, URZ, 0x4, UR6 ;  /* 0x000000043f067899 */ /* 0x000fe20008011606 */
[----:B------:R-:W-:Y:S01]  /*2c40*/  LEA.HI.X.SX32 R129, R48, UR7, 0x1, P0 ;  /* 0x0000000730817c11 */ /* 0x000fe200080f0eff */
[-C--:B------:R-:W-:Y:S01]  /*2c50*/  IMAD R191, R77, R197.reuse, RZ ;  /* 0x000000c54dbf7224 */ /* 0x080fe200078e02ff */
[----:B------:R-:W-:Y:S01]  /*2c60*/  LEA.HI.X.SX32 R137, R49, UR7, 0x1, P6 ;  /* 0x0000000731897c11 */ /* 0x000fe2000b0f0eff */
[----:B------:R-:W-:Y:S01]  /*2c70*/  USGXT.U32 UR6, UR6, 0xe ;  /* 0x0000000e0606789a */ /* 0x000fe20008000000 */
[----:B------:R-:W-:Y:S01]  /*2c80*/  LEA.HI.X.SX32 R131, R50, UR7, 0x1, P5 ;  /* 0x0000000732837c11 */ /* 0x000fe2000a8f0eff */
[----:B------:R-:W-:Y:S01]  /*2c90*/  IMAD R185, R80, R197, RZ ;  /* 0x000000c550b97224 */ /* 0x000fe200078e02ff */
[----:B------:R-:W-:Y:S01]  /*2ca0*/  LEA.HI.X.SX32 R127, R51, UR7, 0x1, P4 ;  /* 0x00000007337f7c11 */ /* 0x000fe2000a0f0eff */
[----:B------:R-:W-:Y:S01]  /*2cb0*/  UIADD3 UR10, UP0, UR6, 0x2, URZ ;  /* 0x00000002060a7890 */ /* 0x000fe2000ff1e03f */
[----:B------:R-:W-:-:S02]  /*2cc0*/  LEA.HI.X.SX32 R125, R52, UR7, 0x1, P3 ;  /* 0x00000007347d7c11 */ /* 0x000fc400098f0eff */
[----:B------:R-:W-:Y:S02]  /*2cd0*/  CS2R R48, SRZ ;  /* 0x0000000000307805 */ /* 0x000fe4000001ff00 */
[----:B------:R-:W-:Y:S01]  /*2ce0*/  LEA.HI.X.SX32 R190, R53, UR7, 0x1, P2 ;  /* 0x0000000735be7c11 */ /* 0x000fe200090f0eff */
[----:B------:R-:W-:Y:S01]  /*2cf0*/  UIADD3.X UR11, UR5, 0x40000040, URZ, UP0, !UPT ;  /* 0x40000040050b7890 */ /* 0x000fe200087fe43f */
[----:B------:R-:W-:Y:S02]  /*2d00*/  LEA.HI.X.SX32 R188, R188, UR7, 0x1, P1 ;  /* 0x00000007bcbc7c11 */ /* 0x000fe400088f0eff */
[----:B------:R-:W-:Y:S02]  /*2d10*/  CS2R R50, SRZ ;  /* 0x0000000000327805 */ /* 0x000fe4000001ff00 */
[----:B------:R-:W-:Y:S01]  /*2d20*/  CS2R R52, SRZ ;  /* 0x0000000000347805 */ /* 0x000fe2000001ff00 */
[----:B------:R-:W-:Y:S01]  /*2d30*/  IMAD R197, R74, R197, RZ ;  /* 0x000000c54ac57224 */ /* 0x000fe200078e02ff */
[----:B------:R-:W-:Y:S01]  /*2d40*/  SHF.R.S32.HI R174, RZ, 0x6, R174 ;  /* 0x00000006ffae7819 */ /* 0x000fe200000114ae */
[----:B------:R-:W-:Y:S01]  /*2d50*/  UIADD3.64 UR22, UR10, 0x2, URZ ;  /* 0x000000020a167897 */ /* 0x000fe2000fffe03f */
[C---:B------:R-:W-:Y:S01]  /*2d60*/  LOP3.LUT R176, R0.reuse, 0x20, RZ, 0x3c, !PT ;  /* 0x0000002000b07812 */ /* 0x040fe200078e3cff */
[----:B------:R-:W-:Y:S01]  /*2d70*/  UIADD3.64 UR26, UR10, 0x4, URZ ;  /* 0x000000040a1a7897 */ /* 0x000fe2000fffe03f */
[----:B------:R-:W-:-:S02]  /*2d80*/  LOP3.LUT R178, R0, 0x40, RZ, 0x3c, !PT ;  /* 0x0000004000b27812 */ /* 0x000fc400078e3cff */
[----:B------:R-:W-:-:S09]  /*2d90*/  LOP3.LUT R180, R0, 0x60, RZ, 0x3c, !PT ;  /* 0x0000006000b47812 */ /* 0x000fd200078e3cff */
.L_x_1:
[----:B------:R-:W-:Y:S01]  /*2da0*/  LOP3.LUT R112, R72, 0x2, RZ, 0xfc, !PT ;  /* 0x0000000248707812 */ /* 0x000fe200078efcff */
[--C-:B------:R-:W-:Y:S01]  /*2db0*/  IMAD.WIDE R116, R108, 0x2, R110.reuse ;  /* 0x000000026c747825 */ /* 0x100fe200078e026e */
[----:B------:R-:W-:Y:S02]  /*2dc0*/  ISETP.GE.AND P2, PT, R72, UR16, PT ;  /* 0x0000001048007c0c */ /* 0x000fe4000bf46270 */
[----:B------:R-:W-:Y:S01]  /*2dd0*/  ISETP.GE.AND P5, PT, R112, UR16, PT ;  /* 0x0000001070007c0c */ /* 0x000fe2000bfa6270 */
[----:B------:R-:W-:Y:S01]  /*2de0*/  IMAD.WIDE R120, R106, 0x2, R110 ;  /* 0x000000026a787825 */ /* 0x000fe200078e026e */
[C---:B------:R-:W-:Y:S02]  /*2df0*/  LOP3.LUT R114, R72.reuse, 0x6, RZ, 0xfc, !PT ;  /* 0x0000000648727812 */ /* 0x040fe400078efcff */
[C---:B------:R-:W-:Y:S02]  /*2e00*/  LOP3.LUT R113, R72.reuse, 0x4, RZ, 0xfc, !PT ;  /* 0x0000000448717812 */ /* 0x040fe400078efcff */
[----:B------:R-:W-:-:S02]  /*2e10*/  LOP3.LUT R112, R72, 0x8, RZ, 0xfc, !PT ;  /* 0x0000000848707812 */ /* 0x000fc400078efcff */
[----:B------:R-:W-:Y:S02]  /*2e20*/  ISETP.GE.AND P0, PT, R114, UR16, PT ;  /* 0x0000001072007c0c */ /* 0x000fe4000bf06270 */
[----:B------:R-:W-:Y:S02]  /*2e30*/  PRMT R248, RZ, 0x7610, R248 ;  /* 0x00007610fff87816 */ /* 0x000fe400000000f8 */
[----:B------:R-:W-:Y:S02]  /*2e40*/  PRMT R199, RZ, 0x7610, R199 ;  /* 0x00007610ffc77816 */ /* 0x000fe400000000c7 */
[----:B------:R-:W-:Y:S02]  /*2e50*/  ISETP.GE.AND P3, PT, R113, UR16, PT ;  /* 0x0000001071007c0c */ /* 0x000fe4000bf66270 */
[----:B------:R-:W-:Y:S01]  /*2e60*/  ISETP.GE.AND P1, PT, R112, UR16, PT ;  /* 0x0000001070007c0c */ /* 0x000fe2000bf26270 */
[----:B------:R0:W2:Y:S01]  /*2e70*/  @!P2 LDG.E.U16 R248, desc[UR14][R116.64] ;  /* 0x0000000e74f8a981 */ /* 0x0000a2000c1e1500 */
[----:B------:R-:W-:-:S02]  /*2e80*/  LOP3.LUT R114, R72, 0xe, RZ, 0xfc, !PT ;  /* 0x0000000e48727812 */ /* 0x000fc400078efcff */
[C---:B------:R-:W-:Y:S01]  /*2e90*/  LOP3.LUT R112, R72.reuse, 0xa, RZ, 0xfc, !PT ;  /* 0x0000000a48707812 */ /* 0x040fe200078efcff */
[----:B------:R1:W3:Y:S01]  /*2ea0*/  @!P5 LDG.E.U16 R199, desc[UR14][R120.64] ;  /* 0x0000000e78c7d981 */ /* 0x0002e2000c1e1500 */
[C---:B------:R-:W-:Y:S02]  /*2eb0*/  LOP3.LUT R113, R72.reuse, 0xc, RZ, 0xfc, !PT ;  /* 0x0000000c48717812 */ /* 0x040fe400078efcff */
[----:B------:R-:W-:Y:S02]  /*2ec0*/  LOP3.LUT R122, R72, 0x10, RZ, 0xfc, !PT ;  /* 0x00000010487a7812 */ /* 0x000fe400078efcff */
[----:B------:R-:W-:Y:S01]  /*2ed0*/  ISETP.GE.AND P2, PT, R114, UR16, PT ;  /* 0x0000001072007c0c */ /* 0x000fe2000bf46270 */
[----:B------:R-:W-:Y:S01]  /*2ee0*/  IMAD.WIDE R114, R104, 0x2, R110 ;  /* 0x0000000268727825 */ /* 0x000fe200078e026e */
[----:B------:R-:W-:Y:S02]  /*2ef0*/  PRMT R203, RZ, 0x7610, R203 ;  /* 0x00007610ffcb7816 */ /* 0x000fe400000000cb */
[----:B------:R-:W-:-:S02]  /*2f00*/  ISETP.GE.AND P6, PT, R112, UR16, PT ;  /* 0x0000001070007c0c */ /* 0x000fc4000bfc6270 */
[----:B------:R-:W-:Y:S02]  /*2f10*/  ISETP.GE.AND P4, PT, R113, UR16, PT ;  /* 0x0000001071007c0c */ /* 0x000fe4000bf86270 */
[----:B------:R-:W-:Y:S01]  /*2f20*/  ISETP.GE.AND P5, PT, R122, UR16, PT ;  /* 0x000000107a007c0c */ /* 0x000fe2000bfa6270 */
[----:B------:R-:W-:Y:S01]  /*2f30*/  IMAD.WIDE R112, R105, 0x2, R110 ;  /* 0x0000000269707825 */ /* 0x000fe200078e026e */
[----:B------:R-:W-:Y:S01]  /*2f40*/  PRMT R201, RZ, 0x7610, R201 ;  /* 0x00007610ffc97816 */ /* 0x000fe200000000c9 */
[----:B------:R-:W4:Y:S01]  /*2f50*/  @!P0 LDG.E.U16 R203, desc[UR14][R114.64] ;  /* 0x0000000e72cb8981 */ /* 0x000f22000c1e1500 */
[----:B------:R-:W-:Y:S01]  /*2f60*/  LOP3.LUT R122, R72, 0x14, RZ, 0xfc, !PT ;  /* 0x00000014487a7812 */ /* 0x000fe200078efcff */
[----:B0-----:R-:W-:Y:S01]  /*2f70*/  IMAD.WIDE R116, R102, 0x2, R110 ;  /* 0x0000000266747825 */ /* 0x001fe200078e026e */
[----:B------:R-:W-:Y:S02]  /*2f80*/  PRMT R205, RZ, 0x7610, R205 ;  /* 0x00007610ffcd7816 */ /* 0x000fe400000000cd */
[----:B------:R-:W-:Y:S01]  /*2f90*/  ISETP.GE.AND P0, PT, R122, UR16, PT ;  /* 0x000000107a007c0c */ /* 0x000fe2000bf06270 */
[----:B------:R0:W5:Y:S01]  /*2fa0*/  @!P3 LDG.E.U16 R201, desc[UR14][R112.64] ;  /* 0x0000000e70c9b981 */ /* 0x000162000c1e1500 */
[----:B------:R-:W-:Y:S01]  /*2fb0*/  PRMT R207, RZ, 0x7610, R207 ;  /* 0x00007610ffcf7816 */ /* 0x000fe200000000cf */
[----:B-1----:R-:W-:Y:S01]  /*2fc0*/  IMAD.WIDE R120, R99, 0x2, R110 ;  /* 0x0000000263787825 */ /* 0x002fe200078e026e */
[----:B------:R-:W-:Y:S01]  /*2fd0*/  PRMT R209, RZ, 0x7610, R209 ;  /* 0x00007610ffd17816 */ /* 0x000fe200000000d1 */
[----:B------:R-:W4:Y:S01]  /*2fe0*/  @!P6 LDG.E.U16 R205, desc[UR14][R116.64] ;  /* 0x0000000e74cde981 */ /* 0x000f22000c1e1500 */
[----:B------:R-:W-:-:S02]  /*2ff0*/  LOP3.LUT R123, R72, 0x12, RZ, 0xfc, !PT ;  /* 0x00000012487b7812 */ /* 0x000fc400078efcff */
[C---:B------:R-:W-:Y:S01]  /*3000*/  LOP3.LUT R182, R72.reuse, 0x18, RZ, 0xfc, !PT ;  /* 0x0000001848b67812 */ /* 0x040fe200078efcff */
[--C-:B------:R-:W-:Y:S01]  /*3010*/  IMAD.WIDE R118, R103, 0x2, R110.reuse ;  /* 0x0000000267767825 */ /* 0x100fe200078e026e */
[----:B------:R-:W-:Y:S01]  /*3020*/  LOP3.LUT R122, R72, 0x1a, RZ, 0xfc, !PT ;  /* 0x0000001a487a7812 */ /* 0x000fe200078efcff */
[----:B------:R1:W3:Y:S02]  /*3030*/  @!P5 LDG.E.U16 R207, desc[UR14][R120.64] ;  /* 0x0000000e78cfd981 */ /* 0x0002e4000c1e1500 */
[----:B0-----:R-:W-:Y:S01]  /*3040*/  IMAD.WIDE R112, R101, 0x2, R110 ;  /* 0x0000000265707825 */ /* 0x001fe200078e026e */
[----:B------:R-:W-:Y:S02]  /*3050*/  PRMT R246, RZ, 0x7610, R246 ;  /* 0x00007610fff67816 */ /* 0x000fe400000000f6 */
[----:B------:R-:W-:Y:S01]  /*3060*/  ISETP.GE.AND P3, PT, R123, UR16, PT ;  /* 0x000000107b007c0c */ /* 0x000fe2000bf66270 */
[----:B------:R-:W-:Y:S01]  /*3070*/  IMAD.WIDE R114, R100, 0x2, R110 ;  /* 0x0000000264727825 */ /* 0x000fe200078e026e */
[----:B------:R-:W-:Y:S01]  /*3080*/  PRMT R211, RZ, 0x7610, R211 ;  /* 0x00007610ffd37816 */ /* 0x000fe200000000d3 */
[----:B------:R0:W5:Y:S01]  /*3090*/  @!P4 LDG.E.U16 R209, desc[UR14][R112.64] ;  /* 0x0000000e70d1c981 */ /* 0x000162000c1e1500 */
[----:B------:R-:W-:Y:S01]  /*30a0*/  PRMT R217, RZ, 0x7610, R217 ;  /* 0x00007610ffd97816 */ /* 0x000fe200000000d9 */
[----:B-1----:R-:W-:Y:S01]  /*30b0*/  IMAD.WIDE R120, R97, 0x2, R110 ;  /* 0x0000000261787825 */ /* 0x002fe200078e026e */
[----:B------:R-:W-:Y:S01]  /*30c0*/  LOP3.LUT R123, R72, 0x16, RZ, 0xfc, !PT ;  /* 0x00000016487b7812 */ /* 0x000fe200078efcff */
[----:B------:R1:W4:Y:S01]  /*30d0*/  @!P1 LDG.E.U16 R246, desc[UR14][R118.64] ;  /* 0x0000000e76f69981 */ /* 0x000322000c1e1500 */
[----:B------:R-:W-:-:S02]  /*30e0*/  ISETP.GE.AND P6, PT, R182, UR16, PT ;  /* 0x00000010b6007c0c */ /* 0x000fc4000bfc6270 */
[----:B------:R-:W-:Y:S01]  /*30f0*/  ISETP.GE.AND P4, PT, R122, UR16, PT ;  /* 0x000000107a007c0c */ /* 0x000fe2000bf86270 */
[----:B------:R1:W5:Y:S01]  /*3100*/  @!P2 LDG.E.U16 R211, desc[UR14][R114.64] ;  /* 0x0000000e72d3a981 */ /* 0x000362000c1e1500 */
[C---:B------:R-:W-:Y:S02]  /*3110*/  LOP3.LUT R122, R72.reuse, 0x1e, RZ, 0xfc, !PT ;  /* 0x0000001e487a7812 */ /* 0x040fe400078efcff */
[C---:B0-----:R-:W-:Y:S01]  /*3120*/  LOP3.LUT R112, R72.reuse, 0x22, RZ, 0xfc, !PT ;  /* 0x0000002248707812 */ /* 0x041fe200078efcff */
[----:B------:R-:W5:Y:S01]  /*3130*/  @!P0 LDG.E.U16 R217, desc[UR14][R120.64] ;  /* 0x0000000e78d98981 */ /* 0x000f62000c1e1500 */
[----:B------:R-:W-:Y:S02]  /*3140*/  ISETP.GE.AND P1, PT, R123, UR16, PT ;  /* 0x000000107b007c0c */ /* 0x000fe4000bf26270 */
[----:B------:R-:W-:Y:S02]  /*3150*/  LOP3.LUT R123, R72, 0x1c, RZ, 0xfc, !PT ;  /* 0x0000001c487b7812 */ /* 0x000fe400078efcff */
[----:B------:R-:W-:-:S02]  /*3160*/  ISETP.GE.AND P2, PT, R122, UR16, PT ;  /* 0x000000107a007c0c */ /* 0x000fc4000bf46270 */
[----:B------:R-:W-:Y:S01]  /*3170*/  ISETP.GE.AND P0, PT, R112, UR16, PT ;  /* 0x0000001070007c0c */ /* 0x000fe2000bf06270 */
[----:B-1----:R-:W-:Y:S01]  /*3180*/  IMAD.WIDE R118, R95, 0x2, R110 ;  /* 0x000000025f767825 */ /* 0x002fe200078e026e */
[----:B------:R-:W-:Y:S02]  /*3190*/  PRMT R213, RZ, 0x7610, R213 ;  /* 0x00007610ffd57816 */ /* 0x000fe400000000d5 */
[----:B------:R-:W-:Y:S01]  /*31a0*/  PRMT R215, RZ, 0x7610, R215 ;  /* 0x00007610ffd77816 */ /* 0x000fe200000000d7 */
[----:B------:R-:W-:Y:S01]  /*31b0*/  IMAD.WIDE R116, R98, 0x2, R110 ;  /* 0x0000000262747825 */ /* 0x000fe200078e026e */
[----:B------:R-:W-:Y:S02]  /*31c0*/  PRMT R221, RZ, 0x7610, R221 ;  /* 0x00007610ffdd7816 */ /* 0x000fe400000000dd */
[----:B------:R-:W-:Y:S01]  /*31d0*/  ISETP.GE.AND P5, PT, R123, UR16, PT ;  /* 0x000000107b007c0c */ /* 0x000fe2000bfa6270 */
[----:B------:R-:W-:Y:S01]  /*31e0*/  IMAD.WIDE R114, R94, 0x2, R110 ;  /* 0x000000025e727825 */ /* 0x000fe200078e026e */
[----:B------:R-:W-:Y:S01]  /*31f0*/  LOP3.LUT R123, R72, 0x20, RZ, 0xfc, !PT ;  /* 0x00000020487b7812 */ /* 0x000fe200078efcff */
[----:B------:R0:W5:Y:S01]  /*3200*/  @!P6 LDG.E.U16 R213, desc[UR14][R118.64] ;  /* 0x0000000e76d5e981 */ /* 0x000162000c1e1500 */
[----:B------:R-:W-:Y:S01]  /*3210*/  PRMT R219, RZ, 0x7610, R219 ;  /* 0x00007610ffdb7816 */ /* 0x000fe200000000db */
[----:B------:R-:W-:Y:S01]  /*3220*/  IMAD.WIDE R112, R96, 0x2, R110 ;  /* 0x0000000260707825 */ /* 0x000fe200078e026e */
[----:B------:R-:W-:Y:S01]  /*3230*/  PRMT R225, RZ, 0x7610, R225 ;  /* 0x00007610ffe17816 */ /* 0x000fe200000000e1 */
[----:B------:R-:W5:Y:S01]  /*3240*/  @!P3 LDG.E.U16 R215, desc[UR14][R116.64] ;  /* 0x0000000e74d7b981 */ /* 0x000f62000c1e1500 */
[----:B------:R-:W-:-:S02]  /*3250*/  PRMT R229, RZ, 0x7610, R229 ;  /* 0x00007610ffe57816 */ /* 0x000fc400000000e5 */
[----:B------:R-:W-:Y:S01]  /*3260*/  ISETP.GE.AND P3, PT, R123, UR16, PT ;  /* 0x000000107b007c0c */ /* 0x000fe2000bf66270 */
[----:B------:R1:W5:Y:S01]  /*3270*/  @!P4 LDG.E.U16 R221, desc[UR14][R114.64] ;  /* 0x0000000e72ddc981 */ /* 0x000362000c1e1500 */
[--C-:B0-----:R-:W-:Y:S01]  /*3280*/  IMAD.WIDE R118, R92, 0x2, R110.reuse ;  /* 0x000000025c767825 */ /* 0x101fe200078e026e */
[----:B------:R-:W-:Y:S02]  /*3290*/  LOP3.LUT R122, R72, 0x24, RZ, 0xfc, !PT ;  /* 0x00000024487a7812 */ /* 0x000fe400078efcff */
[----:B------:R0:W5:Y:S01]  /*32a0*/  @!P1 LDG.E.U16 R219, desc[UR14][R112.64] ;  /* 0x0000000e70db9981 */ /* 0x000162000c1e1500 */
[----:B-1----:R-:W-:-:S03]  /*32b0*/  IMAD.WIDE R114, R90, 0x2, R110 ;  /* 0x000000025a727825 */ /* 0x002fc600078e026e */
[----:B------:R1:W5:Y:S01]  /*32c0*/  @!P2 LDG.E.U16 R225, desc[UR14][R118.64] ;  /* 0x0000000e76e1a981 */ /* 0x000362000c1e1500 */
[----:B------:R-:W-:Y:S02]  /*32d0*/  ISETP.GE.AND P1, PT, R122, UR16, PT ;  /* 0x000000107a007c0c */ /* 0x000fe4000bf26270 */
[----:B------:R-:W-:Y:S01]  /*32e0*/  ISETP.GE.AND P2, PT, R74, UR16, PT ;  /* 0x000000104a007c0c */ /* 0x000fe2000bf46270 */
[----:B------:R-:W5:Y:S01]  /*32f0*/  @!P0 LDG.E.U16 R229, desc[UR14][R114.64] ;  /* 0x0000000e72e58981 */ /* 0x000f62000c1e1500 */
[----:B------:R-:W-:Y:S02]  /*3300*/  ISETP.GE.AND P4, PT, R75, UR16, PT ;  /* 0x000000104b007c0c */ /* 0x000fe4000bf86270 */
[----:B------:R-:W-:Y:S01]  /*3310*/  ISETP.GE.AND P0, PT, R76, UR16, PT ;  /* 0x000000104c007c0c */ /* 0x000fe2000bf06270 */
[----:B------:R-:W-:Y:S01]  /*3320*/  IMAD.WIDE R116, R93, 0x2, R110 ;  /* 0x000000025d747825 */ /* 0x000fe200078e026e */
[----:B------:R-:W-:Y:S02]  /*3330*/  PRMT R223, RZ, 0x7610, R223 ;  /* 0x00007610ffdf7816 */ /* 0x000fe400000000df */
[----:B------:R-:W-:Y:S01]  /*3340*/  PRMT R227, RZ, 0x7610, R227 ;  /* 0x00007610ffe37816 */ /* 0x000fe200000000e3 */
[----:B0-----:R-:W-:Y:S01]  /*3350*/  IMAD.WIDE R112, R91, 0x2, R110 ;  /* 0x000000025b707825 */ /* 0x001fe200078e026e */
[----:B------:R-:W-:-:S02]  /*3360*/  PRMT R231, RZ, 0x7610, R231 ;  /* 0x00007610ffe77816 */ /* 0x000fc400000000e7 */
[----:B------:R0:W5:Y:S01]  /*3370*/  @!P5 LDG.E.U16 R223, desc[UR14][R116.64] ;  /* 0x0000000e74dfd981 */ /* 0x000162000c1e1500 */
[----:B------:R-:W-:Y:S01]  /*3380*/  PRMT R233, RZ, 0x7610, R233 ;  /* 0x00007610ffe97816 */ /* 0x000fe200000000e9 */
[----:B-1----:R-:W-:Y:S01]  /*3390*/  IMAD.WIDE R118, R197, 0x2, R110 ;  /* 0x00000002c5767825 */ /* 0x002fe200078e026e */
[----:B------:R-:W-:Y:S01]  /*33a0*/  PRMT R235, RZ, 0x7610, R235 ;  /* 0x00007610ffeb7816 */ /* 0x000fe200000000eb */
[----:B------:R1:W5:Y:S01]  /*33b0*/  @!P3 LDG.E.U16 R227, desc[UR14][R112.64] ;  /* 0x0000000e70e3b981 */ /* 0x000362000c1e1500 */
[----:B------:R-:W-:Y:S01]  /*33c0*/  PRMT R237, RZ, 0x7610, R237 ;  /* 0x00007610ffed7816 */ /* 0x000fe200000000ed */
[----:B------:R-:W-:-:S04]  /*33d0*/  IMAD.WIDE R120, R195, 0x2, R110 ;  /* 0x00000002c3787825 */ /* 0x000fc800078e026e */
[--C-:B0-----:R-:W-:Y:S01]  /*33e0*/  IMAD.WIDE R116, R89, 0x2, R110.reuse ;  /* 0x0000000259747825 */ /* 0x101fe200078e026e */
[----:B------:R-:W5:Y:S03]  /*33f0*/  @!P2 LDG.E.U16 R233, desc[UR14][R118.64] ;  /* 0x0000000e76e9a981 */ /* 0x000f66000c1e1500 */
[----:B-1----:R-:W-:Y:S01]  /*3400*/  IMAD.WIDE R112, R193, 0x2, R110 ;  /* 0x00000002c1707825 */ /* 0x002fe200078e026e */
[----:B------:R0:W5:Y:S01]  /*3410*/  @!P1 LDG.E.U16 R231, desc[UR14][R116.64] ;  /* 0x0000000e74e79981 */ /* 0x000162000c1e1500 */
[----:B------:R-:W-:Y:S02]  /*3420*/  ISETP.GE.AND P1, PT, R77, UR16, PT ;  /* 0x000000104d007c0c */ /* 0x000fe4000bf26270 */
[----:B------:R-:W-:Y:S01]  /*3430*/  ISETP.GE.AND P2, PT, R78, UR16, PT ;  /* 0x000000104e007c0c */ /* 0x000fe2000bf46270 */
[----:B------:R1:W5:Y:S01]  /*3440*/  @!P4 LDG.E.U16 R235, desc[UR14][R120.64] ;  /* 0x0000000e78ebc981 */ /* 0x000362000c1e1500 */
[----:B------:R-:W-:-:S02]  /*3450*/  ISETP.GE.AND P3, PT, R79, UR16, PT ;  /* 0x000000104f007c0c */ /* 0x000fc4000bf66270 */
[----:B------:R-:W-:Y:S01]  /*3460*/  ISETP.GE.AND P4, PT, R80, UR16, PT ;  /* 0x0000001050007c0c */ /* 0x000fe2000bf86270 */
[----:B------:R1:W5:Y:S01]  /*3470*/  @!P0 LDG.E.U16 R237, desc[UR14][R112.64] ;  /* 0x0000000e70ed8981 */ /* 0x000362000c1e1500 */
[----:B------:R-:W-:Y:S01]  /*3480*/  ISETP.GE.AND P0, PT, R81, UR16, PT ;  /* 0x0000001051007c0c */ /* 0x000fe2000bf06270 */
[----:B------:R-:W-:Y:S01]  /*3490*/  IMAD.WIDE R114, R191, 0x2, R110 ;  /* 0x00000002bf727825 */ /* 0x000fe200078e026e */
[----:B------:R-:W-:Y:S02]  /*34a0*/  PRMT R239, RZ, 0x7610, R239 ;  /* 0x00007610ffef7816 */ /* 0x000fe400000000ef */
[----:B------:R-:W-:Y:S01]  /*34b0*/  PRMT R241, RZ, 0x7610, R241 ;  /* 0x00007610fff17816 */ /* 0x000fe200000000f1 */
[----:B0-----:R-:W-:Y:S01]  /*34c0*/  IMAD.WIDE R116, R189, 0x2, R110 ;  /* 0x00000002bd747825 */ /* 0x001fe200078e026e */
[----:B------:R-:W-:Y:S02]  /*34d0*/  PRMT R243, RZ, 0x7610, R243 ;  /* 0x00007610fff37816 */ /* 0x000fe400000000f3 */
[----:B------:R-:W-:Y:S01]  /*34e0*/  PRMT R245, RZ, 0x7610, R245 ;  /* 0x00007610fff57816 */ /* 0x000fe200000000f5 */
[----:B------:R-:W-:Y:S01]  /*34f0*/  IMAD.WIDE R118, R187, 0x2, R110 ;  /* 0x00000002bb767825 */ /* 0x000fe200078e026e */
[----:B------:R-:W-:Y:S01]  /*3500*/  PRMT R247, RZ, 0x7610, R247 ;  /* 0x00007610fff77816 */ /* 0x000fe200000000f7 */
[----:B------:R0:W5:Y:S02]  /*3510*/  @!P1 LDG.E.U16 R239, desc[UR14][R114.64] ;  /* 0x0000000e72ef9981 */ /* 0x000164000c1e1500 */
[----:B-1----:R-:W-:-:S04]  /*3520*/  IMAD.WIDE R120, R185, 0x2, R110 ;  /* 0x00000002b9787825 */ /* 0x002fc800078e026e */
[----:B------:R-:W-:Y:S01]  /*3530*/  IMAD.WIDE R112, R183, 0x2, R110 ;  /* 0x00000002b7707825 */ /* 0x000fe200078e026e */
[----:B------:R1:W5:Y:S01]  /*3540*/  @!P2 LDG.E.U16 R241, desc[UR14][R116.64] ;  /* 0x0000000e74f1a981 */ /* 0x000362000c1e1500 */
[----:B------:R-:W-:Y:S02]  /*3550*/  ISETP.GE.AND P1, PT, R82, UR16, PT ;  /* 0x0000001052007c0c */ /* 0x000fe4000bf26270 */
[----:B------:R-:W-:Y:S01]  /*3560*/  ISETP.GE.AND P2, PT, R83, UR16, PT ;  /* 0x0000001053007c0c */ /* 0x000fe2000bf46270 */
[----:B------:R-:W5:Y:S01]  /*3570*/  @!P3 LDG.E.U16 R243, desc[UR14][R118.64] ;  /* 0x0000000e76f3b981 */ /* 0x000f62000c1e1500 */
[----:B------:R-:W-:-:S03]  /*3580*/  ISETP.GE.AND P3, PT, R84, UR16, PT ;  /* 0x0000001054007c0c */ /* 0x000fc6000bf66270 */
[----:B------:R-:W5:Y:S01]  /*3590*/  @!P4 LDG.E.U16 R245, desc[UR14][R120.64] ;  /* 0x0000000e78f5c981 */ /* 0x000f62000c1e1500 */
[----:B------:R-:W-:-:S03]  /*35a0*/  ISETP.GE.AND P4, PT, R85, UR16, PT ;  /* 0x0000001055007c0c */ /* 0x000fc6000bf86270 */
[----:B------:R1:W5:Y:S01]  /*35b0*/  @!P0 LDG.E.U16 R247, desc[UR14][R112.64] ;  /* 0x0000000e70f78981 */ /* 0x000362000c1e1500 */
[----:B------:R-:W-:Y:S01]  /*35c0*/  ISETP.GE.AND P0, PT, R86, UR16, PT ;  /* 0x0000001056007c0c */ /* 0x000fe2000bf06270 */
[----:B0-----:R-:W-:Y:S01]  /*35d0*/  IMAD.WIDE R114, R181, 0x2, R110 ;  /* 0x00000002b5727825 */ /* 0x001fe200078e026e */
[----:B------:R-:W-:Y:S02]  /*35e0*/  PRMT R249, RZ, 0x7610, R249 ;  /* 0x00007610fff97816 */ /* 0x000fe400000000f9 */
[----:B------:R-:W-:Y:S01]  /*35f0*/  PRMT R251, RZ, 0x7610, R251 ;  /* 0x00007610fffb7816 */ /* 0x000fe200000000fb */
[----:B-1----:R-:W-:Y:S01]  /*3600*/  IMAD.WIDE R116, R179, 0x2, R110 ;  /* 0x00000002b3747825 */ /* 0x002fe200078e026e */
[----:B------:R-:W-:Y:S02]  /*3610*/  PRMT R182, RZ, 0x7610, R182 ;  /* 0x00007610ffb67816 */ /* 0x000fe400000000b6 */
[----:B------:R-:W-:Y:S01]  /*3620*/  PRMT R184, RZ, 0x7610, R184 ;  /* 0x00007610ffb87816 */ /* 0x000fe200000000b8 */
[--C-:B------:R-:W-:Y:S01]  /*3630*/  IMAD.MOV.U32 R112, RZ, RZ, R186.reuse ;  /* 0x000000ffff707224 */ /* 0x100fe200078e00ba */
[----:B------:R-:W-:Y:S01]  /*3640*/  PRMT R186, RZ, 0x7610, R186 ;  /* 0x00007610ffba7816 */ /* 0x000fe200000000ba */
[--C-:B------:R-:W-:Y:S01]  /*3650*/  IMAD.WIDE R120, R177, 0x2, R110.reuse ;  /* 0x00000002b1787825 */ /* 0x100fe200078e026e */
[----:B------:R0:W5:Y:S03]  /*3660*/  @!P1 LDG.E.U16 R249, desc[UR14][R114.64] ;  /* 0x0000000e72f99981 */ /* 0x000166000c1e1500 */
[--C-:B------:R-:W-:Y:S01]  /*3670*/  IMAD.WIDE R122, R175, 0x2, R110.reuse ;  /* 0x00000002af7a7825 */ /* 0x100fe200078e026e */
[----:B------:R1:W5:Y:S03]  /*3680*/  @!P2 LDG.E.U16 R251, desc[UR14][R116.64] ;  /* 0x0000000e74fba981 */ /* 0x000366000c1e1500 */
[----:B------:R-:W-:Y:S01]  /*3690*/  IMAD.WIDE R118, R109, 0x2, R110 ;  /* 0x000000026d767825 */ /* 0x000fe200078e026e */
[----:B------:R-:W5:Y:S04]  /*36a0*/  @!P3 LDG.E.U16 R182, desc[UR14][R120.64] ;  /* 0x0000000e78b6b981 */ /* 0x000f68000c1e1500 */
[----:B------:R1:W5:Y:S04]  /*36b0*/  @!P4 LDG.E.U16 R184, desc[UR14][R122.64] ;  /* 0x0000000e7ab8c981 */ /* 0x000368000c1e1500 */
[----:B------:R1:W5:Y:S01]  /*36c0*/  @!P0 LDG.E.U16 R186, desc[UR14][R118.64] ;  /* 0x0000000e76ba8981 */ /* 0x000362000c1e1500 */
[----:B------:R-:W-:Y:S01]  /*36d0*/  BAR.SYNC.DEFER_BLOCKING 0x0 ;  /* 0x0000000000007b1d */ /* 0x000fe20000010000 */
[----:B------:R-:W-:Y:S01]  /*36e0*/  ISETP.GE.AND P1, PT, R71, UR16, PT ;  /* 0x0000001047007c0c */ /* 0x000fe2000bf26270 */
[----:B0-----:R-:W-:-:S02]  /*36f0*/  IMAD.MOV.U32 R114, RZ, RZ, R192 ;  /* 0x000000ffff727224 */ /* 0x001fc400078e00c0 */
[--C-:B------:R-:W-:Y:S01]  /*3700*/  IMAD.MOV.U32 R115, RZ, RZ, R190.reuse ;  /* 0x000000ffff737224 */ /* 0x100fe200078e00be */
[----:B------:R-:W-:Y:S01]  /*3710*/  PRMT R190, RZ, 0x7610, R190 ;  /* 0x00007610ffbe7816 */ /* 0x000fe200000000be */
[----:B-1----:R-:W-:Y:S02]  /*3720*/  IMAD.MOV.U32 R116, RZ, RZ, R124 ;  /* 0x000000ffff747224 */ /* 0x002fe400078e007c */
[--C-:B------:R-:W-:Y:S01]  /*3730*/  IMAD.MOV.U32 R117, RZ, RZ, R188.reuse ;  /* 0x000000ffff757224 */ /* 0x100fe200078e00bc */
[----:B------:R-:W-:Y:S01]  /*3740*/  PRMT R188, RZ, 0x7610, R188 ;  /* 0x00007610ffbc7816 */ /* 0x000fe200000000bc */
[----:B------:R-:W-:-:S04]  /*3750*/  IMAD.WIDE R122, R87, 0x2, R114 ;  /* 0x00000002577a7825 */ /* 0x000fc800078e0272 */
[----:B------:R-:W-:Y:S01]  /*3760*/  IMAD.WIDE R120, R87, 0x2, R116 ;  /* 0x0000000257787825 */ /* 0x000fe200078e0274 */
[----:B------:R-:W-:-:S03]  /*3770*/  PRMT R196, RZ, 0x7610, R196 ;  /* 0x00007610ffc47816 */ /* 0x000fc600000000c4 */
[----:B------:R-:W-:Y:S01]  /*3780*/  IMAD.MOV.U32 R119, RZ, RZ, R129 ;  /* 0x000000ffff777224 */ /* 0x000fe200078e0081 */
[----:B------:R0:W5:Y:S01]  /*3790*/  @!P1 LDG.E.U16 R190, desc[UR14][R122.64] ;  /* 0x0000000e7abe9981 */ /* 0x000162000c1e1500 */
[----:B------:R-:W-:-:S03]  /*37a0*/  IMAD.MOV.U32 R113, RZ, RZ, R125 ;  /* 0x000000ffff717224 */ /* 0x000fc600078e007d */
[----:B------:R1:W5:Y:S01]  /*37b0*/  @!P1 LDG.E.U16 R188, desc[UR14][R120.64] ;  /* 0x0000000e78bc9981 */ /* 0x000362000c1e1500 */
[----:B------:R-:W-:Y:S02]  /*37c0*/  IMAD.MOV.U32 R118, RZ, RZ, R130 ;  /* 0x000000ffff767224 */ /* 0x000fe400078e0082 */
[----:B0-----:R-:W-:Y:S02]  /*37d0*/  IMAD.MOV.U32 R122, RZ, RZ, R128 ;  /* 0x000000ffff7a7224 */ /* 0x001fe400078e0080 */
[----:B------:R-:W-:Y:S02]  /*37e0*/  IMAD.MOV.U32 R123, RZ, RZ, R131 ;  /* 0x000000ffff7b7224 */ /* 0x000fe400078e0083 */
[----:B-1----:R-:W-:Y:S02]  /*37f0*/  IMAD.MOV.U32 R120, RZ, RZ, R136 ;  /* 0x000000ffff787224 */ /* 0x002fe400078e0088 */
[----:B------:R-:W-:Y:S01]  /*3800*/  IMAD.MOV.U32 R121, RZ, RZ, R137 ;  /* 0x000000ffff797224 */ /* 0x000fe200078e0089 */
[----:B------:R-:W-:Y:S01]  /*3810*/  PRMT R198, RZ, 0x7610, R198 ;  /* 0x00007610ffc67816 */ /* 0x000fe200000000c6 */
[----:B------:R-:W-:Y:S01]  /*3820*/  IMAD.WIDE R128, R87, 0x2, R122 ;  /* 0x0000000257807825 */ /* 0x000fe200078e027a */
[----:B------:R-:W-:-:S03]  /*3830*/  PRMT R192, RZ, 0x7610, R192 ;  /* 0x00007610ffc07816 */ /* 0x000fc600000000c0 */
[C---:B------:R-:W-:Y:S01]  /*3840*/  IMAD.WIDE R130, R87.reuse, 0x2, R120 ;  /* 0x0000000257827825 */ /* 0x040fe200078e0278 */
[----:B------:R0:W5:Y:S03]  /*3850*/  @!P1 LDG.E.U16 R196, desc[UR14][R128.64] ;  /* 0x0000000e80c49981 */ /* 0x000166000c1e1500 */
[----:B------:R-:W-:Y:S01]  /*3860*/  IMAD.WIDE R124, R87, 0x2, R112 ;  /* 0x00000002577c7825 */ /* 0x000fe200078e0270 */
[----:B------:R1:W5:Y:S01]  /*3870*/  @!P1 LDG.E.U16 R198, desc[UR14][R130.64] ;  /* 0x0000000e82c69981 */ /* 0x000362000c1e1500 */
[----:B------:R-:W-:-:S03]  /*3880*/  PRMT R204, RZ, 0x7610, R204 ;  /* 0x00007610ffcc7816 */ /* 0x000fc600000000cc */
[----:B------:R1:W5:Y:S01]  /*3890*/  @!P1 LDG.E.U16 R192, desc[UR14][R124.64] ;  /* 0x0000000e7cc09981 */ /* 0x000362000c1e1500 */
[----:B0-----:R-:W-:Y:S02]  /*38a0*/  IMAD.MOV.U32 R128, RZ, RZ, R134 ;  /* 0x000000ffff807224 */ /* 0x001fe400078e0086 */
[----:B------:R-:W-:Y:S02]  /*38b0*/  IMAD.MOV.U32 R129, RZ, RZ, R135 ;  /* 0x000000ffff817224 */ /* 0x000fe400078e0087 */
[----:B-1----:R-:W-:Y:S02]  /*38c0*/  IMAD.MOV.U32 R130, RZ, RZ, R132 ;  /* 0x000000ffff827224 */ /* 0x002fe400078e0084 */
[----:B------:R-:W-:Y:S01]  /*38d0*/  IMAD.MOV.U32 R131, RZ, RZ, R133 ;  /* 0x000000ffff837224 */ /* 0x000fe200078e0085 */
[----:B------:R-:W-:Y:S01]  /*38e0*/  PRMT R202, RZ, 0x7610, R202 ;  /* 0x00007610ffca7816 */ /* 0x000fe200000000ca */
[----:B------:R-:W-:Y:S02]  /*38f0*/  IMAD.MOV.U32 R124, RZ, RZ, R126 ;  /* 0x000000ffff7c7224 */ /* 0x000fe400078e007e */
[----:B------:R-:W-:-:S02]  /*3900*/  IMAD.MOV.U32 R125, RZ, RZ, R127 ;  /* 0x000000ffff7d7224 */ /* 0x000fc400078e007f */
[C---:B------:R-:W-:Y:S01]  /*3910*/  IMAD.WIDE R134, R87.reuse, 0x2, R128 ;  /* 0x0000000257867825 */ /* 0x040fe200078e0280 */
[----:B------:R-:W-:Y:S02]  /*3920*/  PRMT R194, RZ, 0x7610, R194 ;  /* 0x00007610ffc27816 */ /* 0x000fe400000000c2 */
[----:B------:R-:W-:Y:S01]  /*3930*/  PRMT R200, RZ, 0x7610, R200 ;  /* 0x00007610ffc87816 */ /* 0x000fe200000000c8 */
[C---:B------:R-:W-:Y:S01]  /*3940*/  IMAD.WIDE R132, R87.reuse, 0x2, R130 ;  /* 0x0000000257847825 */ /* 0x040fe200078e0282 */
[----:B------:R0:W5:Y:S03]  /*3950*/  @!P1 LDG.E.U16 R204, desc[UR14][R134.64] ;  /* 0x0000000e86cc9981 */ /* 0x000166000c1e1500 */
[C---:B------:R-:W-:Y:S01]  /*3960*/  IMAD.WIDE R126, R87.reuse, 0x2, R124 ;  /* 0x00000002577e7825 */ /* 0x040fe200078e027c */
[----:B------:R1:W5:Y:S03]  /*3970*/  @!P1 LDG.E.U16 R202, desc[UR14][R132.64] ;  /* 0x0000000e84ca9981 */ /* 0x000366000c1e1500 */
[----:B------:R-:W-:Y:S01]  /*3980*/  IMAD.WIDE R136, R87, 0x2, R118 ;  /* 0x0000000257887825 */ /* 0x000fe200078e0276 */
[----:B------:R1:W5:Y:S03]  /*3990*/  @!P1 LDG.E.U16 R194, desc[UR14][R126.64] ;  /* 0x0000000e7ec29981 */ /* 0x000366000c1e1500 */
[----:B0-----:R-:W-:Y:S01]  /*39a0*/  IMAD.MOV.U32 R134, RZ, RZ, R142 ;  /* 0x000000ffff867224 */ /* 0x001fe200078e008e */
[----:B------:R0:W5:Y:S01]  /*39b0*/  @!P1 LDG.E.U16 R200, desc[UR14][R136.64] ;  /* 0x0000000e88c89981 */ /* 0x000162000c1e1500 */
[----:B------:R-:W-:-:S02]  /*39c0*/  IMAD.MOV.U32 R135, RZ, RZ, R143 ;  /* 0x000000ffff877224 */ /* 0x000fc400078e008f */
[--C-:B-1----:R-:W-:Y:S01]  /*39d0*/  IMAD.MOV.U32 R133, RZ, RZ, R208.reuse ;  /* 0x000000ffff857224 */ /* 0x102fe200078e00d0 */
[----:B------:R-:W-:Y:S01]  /*39e0*/  PRMT R208, RZ, 0x7610, R208 ;  /* 0x00007610ffd07816 */ /* 0x000fe200000000d0 */
[----:B------:R-:W-:Y:S02]  /*39f0*/  IMAD.MOV.U32 R126, RZ, RZ, R138 ;  /* 0x000000ffff7e7224 */ /* 0x000fe400078e008a */
[----:B------:R-:W-:Y:S02]  /*3a00*/  IMAD.MOV.U32 R127, RZ, RZ, R139 ;  /* 0x000000ffff7f7224 */ /* 0x000fe400078e008b */
[----:B0-----:R-:W-:Y:S01]  /*3a10*/  IMAD.WIDE R136, R87, 0x2, R134 ;  /* 0x0000000257887825 */ /* 0x001fe200078e0286 */
[----:B------:R-:W-:-:S03]  /*3a20*/  PRMT R206, RZ, 0x7610, R206 ;  /* 0x00007610ffce7816 */ /* 0x000fc600000000ce */
[C---:B------:R-:W-:Y:S01]  /*3a30*/  IMAD.WIDE R138, R87.reuse, 0x2, R126 ;  /* 0x00000002578a7825 */ /* 0x040fe200078e027e */
[----:B------:R0:W5:Y:S04]  /*3a40*/  @!P1 LDG.E.U16 R208, desc[UR14][R136.64] ;  /* 0x0000000e88d09981 */ /* 0x000168000c1e1500 */
[----:B------:R1:W5:Y:S01]  /*3a50*/  @!P1 LDG.E.U16 R206, desc[UR14][R138.64] ;  /* 0x0000000e8ace9981 */ /* 0x000362000c1e1500 */
[----:B0-----:R-:W-:Y:S02]  /*3a60*/  IMAD.MOV.U32 R136, RZ, RZ, R214 ;  /* 0x000000ffff887224 */ /* 0x001fe400078e00d6 */
[--C-:B------:R-:W-:Y:S01]  /*3a70*/  IMAD.MOV.U32 R137, RZ, RZ, R212.reuse ;  /* 0x000000ffff897224 */ /* 0x100fe200078e00d4 */
[----:B------:R-:W-:Y:S01]  /*3a80*/  PRMT R212, RZ, 0x7610, R212 ;  /* 0x00007610ffd47816 */ /* 0x000fe200000000d4 */
[----:B-1----:R-:W-:Y:S01]  /*3a90*/  IMAD.WIDE R138, R87, 0x2, R136 ;  /* 0x00000002578a7825 */ /* 0x002fe200078e0288 */
[----:B------:R-:W-:-:S04]  /*3aa0*/  PRMT R214, RZ, 0x7610, R214 ;  /* 0x00007610ffd67816 */ /* 0x000fc800000000d6 */
[----:B------:R0:W5:Y:S01]  /*3ab0*/  @!P1 LDG.E.U16 R212, desc[UR14][R138.64] ;  /* 0x0000000e8ad49981 */ /* 0x000162000c1e1500 */
[--C-:B------:R-:W-:Y:S01]  /*3ac0*/  IMAD.MOV.U32 R132, RZ, RZ, R210.reuse ;  /* 0x000000ffff847224 */ /* 0x100fe200078e00d2 */
[----:B------:R-:W-:Y:S01]  /*3ad0*/  PRMT R210, RZ, 0x7610, R210 ;  /* 0x00007610ffd27816 */ /* 0x000fe200000000d2 */
[----:B0-----:R-:W-:Y:S02]  /*3ae0*/  IMAD.MOV.U32 R138, RZ, RZ, R140 ;  /* 0x000000ffff8a7224 */ /* 0x001fe400078e008c */
[----:B------:R-:W-:Y:S02]  /*3af0*/  IMAD.MOV.U32 R139, RZ, RZ, R141 ;  /* 0x000000ffff8b7224 */ /* 0x000fe400078e008d */
[----:B------:R-:W-:-:S04]  /*3b00*/  IMAD.WIDE R140, R87, 0x2, R138 ;  /* 0x00000002578c7825 */ /* 0x000fc800078e028a */
[C---:B------:R-:W-:Y:S01]  /*3b10*/  IMAD.WIDE R142, R87.reuse, 0x2, R132 ;  /* 0x00000002578e7825 */ /* 0x040fe200078e0284 */
[----:B------:R0:W5:Y:S04]  /*3b20*/  @!P1 LDG.E.U16 R214, desc[UR14][R140.64] ;  /* 0x0000000e8cd69981 */ /* 0x000168000c1e1500 */
[----:B------:R1:W5:Y:S01]  /*3b30*/  @!P1 LDG.E.U16 R210, desc[UR14][R142.64] ;  /* 0x0000000e8ed29981 */ /* 0x000362000c1e1500 */
[----:B0-----:R-:W-:Y:S02]  /*3b40*/  IMAD.MOV.U32 R140, RZ, RZ, R216 ;  /* 0x000000ffff8c7224 */ /* 0x001fe400078e00d8 */
[----:B------:R-:W-:Y:S01]  /*3b50*/  IMAD.MOV.U32 R141, RZ, RZ, R218 ;  /* 0x000000ffff8d7224 */ /* 0x000fe200078e00da */
[----:B------:R-:W-:Y:S01]  /*3b60*/  PRMT R216, RZ, 0x7610, R216 ;  /* 0x00007610ffd87816 */ /* 0x000fe200000000d8 */
[----:B-1----:R-:W-:Y:S01]  /*3b70*/  IMAD.WIDE R142, R87, 0x2, R140 ;  /* 0x00000002578e7825 */ /* 0x002fe200078e028c */
[----:B------:R-:W-:-:S04]  /*3b80*/  PRMT R218, RZ, 0x7610, R218 ;  /* 0x00007610ffda7816 */ /* 0x000fc800000000da */
[----:B------:R0:W5:Y:S02]  /*3b90*/  @!P1 LDG.E.U16 R216, desc[UR14][R142.64] ;  /* 0x0000000e8ed89981 */ /* 0x000164000c1e1500 */
[----:B0-----:R-:W-:Y:S02]  /*3ba0*/  IMAD.MOV.U32 R142, RZ, RZ, R144 ;  /* 0x000000ffff8e7224 */ /* 0x001fe400078e0090 */
[----:B------:R-:W-:Y:S02]  /*3bb0*/  IMAD.MOV.U32 R143, RZ, RZ, R145 ;  /* 0x000000ffff8f7224 */ /* 0x000fe400078e0091 */
[----:B------:R-:W-:Y:S01]  /*3bc0*/  IMAD.WIDE R144, R87, 0x2, R142 ;  /* 0x0000000257907825 */ /* 0x000fe200078e028e */
        /* <DEDUP_REMOVED lines=70> */
[----:B--2---:R0:W-:Y:S04]  /*4030*/  STS.U16 [R0+UR12], R248 ;  /* 0x000000f800007988 */ /* 0x0041e8000800040c */
[----:B------:R1:W2:Y:S01]  /*4040*/  @!P1 LDG.E.U16 R250, desc[UR14][R172.64] ;  /* 0x0000000eacfa9981 */ /* 0x0002a2000c1e1500 */
[----:B0-----:R-:W-:Y:S01]  /*4050*/  PRMT R248, RZ, 0x7610, R248 ;  /* 0x00007610fff87816 */ /* 0x001fe200000000f8 */
[----:B-1----:R-:W-:-:S02]  /*4060*/  IMAD.MOV.U32 R172, RZ, RZ, R2 ;  /* 0x000000ffffac7224 */ /* 0x002fc400078e0002 */
[----:B------:R-:W-:Y:S02]  /*4070*/  IMAD.MOV.U32 R173, RZ, RZ, R3 ;  /* 0x000000ffffad7224 */ /* 0x000fe400078e0003 */
[----:B------:R-:W-:Y:S01]  /*4080*/  IMAD.WIDE R2, R87, 0x2, R172 ;  /* 0x0000000257027825 */ /* 0x000fe200078e02ac */
[----:B----4-:R0:W-:Y:S04]  /*4090*/  STS.U16 [R0+UR12+0x400], R246 ;  /* 0x000400f600007988 */ /* 0x0101e8000800040c */
[----:B------:R1:W4:Y:S01]  /*40a0*/  @!P1 LDG.E.U16 R248, desc[UR14][R2.64] ;  /* 0x0000000e02f89981 */ /* 0x000322000c1e1500 */
[----:B0-----:R-:W-:Y:S01]  /*40b0*/  PRMT R246, RZ, 0x7610, R246 ;  /* 0x00007610fff67816 */ /* 0x001fe200000000f6 */
[----:B-1----:R-:W-:Y:S02]  /*40c0*/  IMAD.MOV.U32 R2, RZ, RZ, R4 ;  /* 0x000000ffff027224 */ /* 0x002fe400078e0004 */
[----:B------:R-:W-:-:S02]  /*40d0*/  IMAD.MOV.U32 R3, RZ, RZ, R5 ;  /* 0x000000ffff037224 */ /* 0x000fc400078e0005 */
[----:B------:R-:W-:-:S05]  /*40e0*/  IMAD.WIDE R4, R87, 0x2, R2 ;  /* 0x0000000257047825 */ /* 0x000fca00078e0202 */
[----:B------:R-:W4:Y:S04]  /*40f0*/  @!P1 LDG.E.U16 R246, desc[UR14][R4.64] ;  /* 0x0000000e04f69981 */ /* 0x000f28000c1e1500 */
[----:B---3--:R-:W-:Y:S04]  /*4100*/  STS.U16 [R0+UR12+0x800], R207 ;  /* 0x000800cf00007988 */ /* 0x008fe8000800040c */
[----:B-----5:R-:W-:Y:S04]  /*4110*/  STS.U16 [R0+UR12+0xc00], R213 ;  /* 0x000c00d500007988 */ /* 0x020fe8000800040c */
[----:B------:R-:W-:Y:S04]  /*4120*/  STS.U16 [R0+UR12+0x1000], R227 ;  /* 0x001000e300007988 */ /* 0x000fe8000800040c */
        /* <DEDUP_REMOVED lines=33> */
[----:B------:R-:W-:Y:S01]  /*4340*/  STS.U16 [R0+UR12+0x3800], R236 ;  /* 0x003800ec00007988 */ /* 0x000fe2000800040c */
[----:B------:R-:W-:Y:S01]  /*4350*/  UMOV UR4, UR13 ;  /* 0x0000000d00047c82 */ /* 0x000fe20008000000 */
[----:B------:R-:W-:Y:S01]  /*4360*/  UMOV UR5, 0x40000040 ;  /* 0x4000004000057882 */ /* 0x000fe20000000000 */
[----:B------:R-:W-:Y:S01]  /*4370*/  UMOV UR7, 0x40000040 ;  /* 0x4000004000077882 */ /* 0x000fe20000000000 */
        /* <DEDUP_REMOVED lines=8> */
[----:B--2---:R-:W-:Y:S04]  /*4400*/  STS.U16 [R176+UR12+0x3d00], R250 ;  /* 0x003d00fab0007988 */ /* 0x004fe8000800040c */
[----:B------:R-:W-:Y:S04]  /*4410*/  STS.U16 [R178+UR12+0x2200], R192 ;  /* 0x002200c0b2007988 */ /* 0x000fe8000800040c */
[----:B------:R-:W-:Y:S04]  /*4420*/  STS.U16 [R178+UR12+0x2600], R200 ;  /* 0x002600c8b2007988 */ /* 0x000fe8000800040c */
[----:B------:R-:W-:Y:S04]  /*4430*/  STS.U16 [R178+UR12+0x2a00], R208 ;  /* 0x002a00d0b2007988 */ /* 0x000fe8000800040c */
[----:B------:R0:W-:Y:S04]  /*4440*/  STS.U16 [R178+UR12+0x2e00], R216 ;  /* 0x002e00d8b2007988 */ /* 0x0001e8000800040c */
[----:B------:R-:W-:Y:S04]  /*4450*/  STS.U16 [R178+UR12+0x3200], R224 ;  /* 0x003200e0b2007988 */ /* 0x000fe8000800040c */
[----:B------:R-:W-:Y:S04]  /*4460*/  STS.U16 [R178+UR12+0x3600], R232 ;  /* 0x003600e8b2007988 */ /* 0x000fe8000800040c */
[----:B------:R-:W-:Y:S04]  /*4470*/  STS.U16 [R178+UR12+0x3a00], R240 ;  /* 0x003a00f0b2007988 */ /* 0x000fe8000800040c */
[----:B----4-:R-:W-:Y:S04]  /*4480*/  STS.U16 [R178+UR12+0x3e00], R248 ;  /* 0x003e00f8b2007988 */ /* 0x010fe8000800040c */
[----:B------:R-:W-:Y:S04]  /*4490*/  STS.U16 [R180+UR12+0x2300], R194 ;  /* 0x002300c2b4007988 */ /* 0x000fe8000800040c */
[----:B------:R-:W-:Y:S04]  /*44a0*/  STS.U16 [R180+UR12+0x2700], R202 ;  /* 0x002700cab4007988 */ /* 0x000fe8000800040c */
[----:B------:R1:W-:Y:S04]  /*44b0*/  STS.U16 [R180+UR12+0x2b00], R210 ;  /* 0x002b00d2b4007988 */ /* 0x0003e8000800040c */
[----:B------:R2:W-:Y:S04]  /*44c0*/  STS.U16 [R180+UR12+0x2f00], R218 ;  /* 0x002f00dab4007988 */ /* 0x0005e8000800040c */
[----:B------:R3:W-:Y:S04]  /*44d0*/  STS.U16 [R180+UR12+0x3300], R226 ;  /* 0x003300e2b4007988 */ /* 0x0007e8000800040c */
[----:B------:R3:W-:Y:S04]  /*44e0*/  STS.U16 [R180+UR12+0x3700], R234 ;  /* 0x003700eab4007988 */ /* 0x0007e8000800040c */
[----:B------:R3:W-:Y:S04]  /*44f0*/  STS.U16 [R180+UR12+0x3b00], R242 ;  /* 0x003b00f2b4007988 */ /* 0x0007e8000800040c */
[----:B------:R3:W-:Y:S01]  /*4500*/  STS.U16 [R180+UR12+0x3f00], R246 ;  /* 0x003f00f6b4007988 */ /* 0x0007e2000800040c */
[----:B------:R4:W-:Y:S06]  /*4510*/  MEMBAR.ALL.CTA ;  /* 0x0000000000007992 */ /* 0x0009ec0000008000 */
[----:B----4-:R-:W4:Y:S02]  /*4520*/  FENCE.VIEW.ASYNC.S ;  /* 0x00000000000073c6 */ /* 0x010f240000000000 */
[----:B----4-:R-:W-:Y:S06]  /*4530*/  BAR.SYNC.DEFER_BLOCKING 0x0 ;  /* 0x0000000000007b1d */ /* 0x010fec0000010000 */
[----:B------:R-:W-:-:S06]  /*4540*/  WARPGROUP.ARRIVE ;  /* 0x00000000000079c5 */ /* 0x000fcc0000000000 */
[----:B------:R-:W-:Y:S04]  /*4550*/  HGMMA.64x64x16.F32.BF16 R24, gdesc[UR4].tnspA, R24 ;  /* 0x20e00000041879f0 */ /* 0x000fe80008701818 */
[----:B------:R-:W-:Y:S04]  /*4560*/  HGMMA.64x64x16.F32.BF16 R24, gdesc[UR8].tnspA, R24 ;  /* 0x20e00000081879f0 */ /* 0x000fe80008701818 */
[----:B------:R-:W-:Y:S01]  /*4570*/  HGMMA.64x64x16.F32.BF16 R24, gdesc[UR20].tnspA, R24 ;  /* 0x20e00000141879f0 */ /* 0x000fe20008701818 */
[----:B------:R-:W-:-:S04]  /*4580*/  IMAD.WIDE R4, R88, 0x2, R2 ;  /* 0x0000000258047825 */ /* 0x000fc800078e0202 */
[----:B------:R-:W-:-:S04]  /*4590*/  IMAD.WIDE R2, R88, 0x2, R172 ;  /* 0x0000000258027825 */ /* 0x000fc800078e02ac */
[----:B------:R-:W-:-:S04]  /*45a0*/  IMAD.WIDE R172, R88, 0x2, R170 ;  /* 0x0000000258ac7825 */ /* 0x000fc800078e02aa */
[----:B------:R-:W-:-:S04]  /*45b0*/  IMAD.WIDE R170, R88, 0x2, R168 ;  /* 0x0000000258aa7825 */ /* 0x000fc800078e02a8 */
[----:B------:R-:W-:Y:S01]  /*45c0*/  IMAD.WIDE R168, R88, 0x2, R166 ;  /* 0x0000000258a87825 */ /* 0x000fe200078e02a6 */
[----:B------:R-:W-:Y:S03]  /*45d0*/  HGMMA.64x64x16.F32.BF16 R24, gdesc[UR24].tnspA, R24, gsb0 ;  /* 0x20e00000181879f0 */ /* 0x000fe60008001818 */
[----:B------:R-:W-:Y:S02]  /*45e0*/  VIADD R174, R174, 0xffffffff ;  /* 0xffffffffaeae7836 */ /* 0x000fe40000000000 */
[----:B------:R-:W-:-:S04]  /*45f0*/  IMAD.WIDE R166, R88, 0x2, R164 ;  /* 0x0000000258a67825 */ /* 0x000fc800078e02a4 */
[----:B------:R-:W-:Y:S01]  /*4600*/  IMAD.WIDE R164, R88, 0x2, R162 ;  /* 0x0000000258a47825 */ /* 0x000fe200078e02a2 */
[----:B------:R-:W-:-:S03]  /*4610*/  ISETP.NE.U32.AND P0, PT, R174, RZ, PT ;  /* 0x000000ffae00720c */ /* 0x000fc60003f05070 */
[----:B------:R-:W-:-:S04]  /*4620*/  IMAD.WIDE R162, R88, 0x2, R160 ;  /* 0x0000000258a27825 */ /* 0x000fc800078e02a0 */
        /* <DEDUP_REMOVED lines=8> */
[----:B0-----:R-:W-:-:S04]  /*46b0*/  IMAD.WIDE R216, R88, 0x2, R140 ;  /* 0x0000000258d87825 */ /* 0x001fc800078e028c */
[----:B------:R-:W-:-:S04]  /*46c0*/  IMAD.WIDE R144, R88, 0x2, R142 ;  /* 0x0000000258907825 */ /* 0x000fc800078e028e */
[----:B------:R-:W-:-:S04]  /*46d0*/  IMAD.WIDE R140, R88, 0x2, R138 ;  /* 0x00000002588c7825 */ /* 0x000fc800078e028a */
[----:B------:R-:W-:-:S04]  /*46e0*/  IMAD.WIDE R142, R88, 0x2, R134 ;  /* 0x00000002588e7825 */ /* 0x000fc800078e0286 */
[----:B------:R-:W-:Y:S01]  /*46f0*/  IMAD.WIDE R138, R88, 0x2, R126 ;  /* 0x00000002588a7825 */ /* 0x000fe200078e027e */
[----:B------:R-:W-:-:S03]  /*4700*/  UIADD3 UR16, UR16, -0x40, URZ ;  /* 0xffffffc010107890 */ /* 0x000fc6000fffe03f */
[----:B------:R-:W-:-:S04]  /*4710*/  IMAD.WIDE R134, R88, 0x2, R128 ;  /* 0x0000000258867825 */ /* 0x000fc800078e0280 */
[----:B------:R-:W-:-:S04]  /*4720*/  IMAD.WIDE R126, R88, 0x2, R124 ;  /* 0x00000002587e7825 */ /* 0x000fc800078e027c */
[----:B------:R-:W-:Y:S01]  /*4730*/  IMAD.WIDE R128, R88, 0x2, R118 ;  /* 0x0000000258807825 */ /* 0x000fe200078e0276 */
[----:B------:R-:W-:-:S03]  /*4740*/  WARPGROUP.DEPBAR.LE gsb0, 0x0 ;  /* 0x00008000000079c5 */ /* 0x000fc60000010000 */
[----:B------:R-:W-:-:S04]  /*4750*/  IMAD.WIDE R124, R88, 0x2, R112 ;  /* 0x00000002587c7825 */ /* 0x000fc800078e0270 */
[----:B------:R-:W-:-:S04]  /*4760*/  IMAD.WIDE R214, R88, 0x2, R136 ;  /* 0x0000000258d67825 */ /* 0x000fc800078e0288 */
[----:B-1----:R-:W-:-:S04]  /*4770*/  IMAD.WIDE R210, R88, 0x2, R132 ;  /* 0x0000000258d27825 */ /* 0x002fc800078e0284 */
[----:B------:R-:W-:-:S04]  /*4780*/  IMAD.WIDE R122, R88, 0x2, R122 ;  /* 0x00000002587a7825 */ /* 0x000fc800078e027a */
[----:B------:R-:W-:-:S04]  /*4790*/  IMAD.WIDE R114, R88, 0x2, R114 ;  /* 0x0000000258727825 */ /* 0x000fc800078e0272 */
[----:B------:R-:W-:-:S04]  /*47a0*/  IMAD.WIDE R116, R88, 0x2, R116 ;  /* 0x0000000258747825 */ /* 0x000fc800078e0274 */
[----:B------:R-:W-:-:S04]  /*47b0*/  IMAD.WIDE R132, R88, 0x2, R130 ;  /* 0x0000000258847825 */ /* 0x000fc800078e0282 */
[----:B------:R-:W-:Y:S02]  /*47c0*/  IMAD.MOV.U32 R130, RZ, RZ, R128 ;  /* 0x000000ffff827224 */ /* 0x000fe400078e0080 */
[----:B------:R-:W-:Y:S02]  /*47d0*/  IMAD.MOV.U32 R186, RZ, RZ, R124 ;  /* 0x000000ffffba7224 */ /* 0x000fe400078e007c */
[----:B--2---:R-:W-:Y:S02]  /*47e0*/  IMAD.MOV.U32 R218, RZ, RZ, R217 ;  /* 0x000000ffffda7224 */ /* 0x004fe400078e00d9 */
[----:B------:R-:W-:Y:S02]  /*47f0*/  IMAD.MOV.U32 R212, RZ, RZ, R215 ;  /* 0x000000ffffd47224 */ /* 0x000fe400078e00d7 */
[----:B------:R-:W-:Y:S02]  /*4800*/  IMAD.MOV.U32 R208, RZ, RZ, R211 ;  /* 0x000000ffffd07224 */ /* 0x000fe400078e00d3 */
[----:B------:R-:W-:-:S04]  /*4810*/  IMAD.WIDE R136, R88, 0x2, R120 ;  /* 0x0000000258887825 */ /* 0x000fc800078e0278 */
[----:B------:R-:W-:Y:S02]  /*4820*/  IMAD.MOV.U32 R128, RZ, RZ, R122 ;  /* 0x000000ffff807224 */ /* 0x000fe400078e007a */
[----:B------:R-:W-:Y:S02]  /*4830*/  IMAD.MOV.U32 R131, RZ, RZ, R123 ;  /* 0x000000ffff837224 */ /* 0x000fe400078e007b */
[----:B------:R-:W-:-:S04]  /*4840*/  IMAD.WIDE R110, R107, 0x2, R110 ;  /* 0x000000026b6e7825 */ /* 0x000fc800078e026e */
[----:B------:R-:W-:Y:S02]  /*4850*/  IMAD.MOV.U32 R192, RZ, RZ, R114 ;  /* 0x000000ffffc07224 */ /* 0x000fe400078e0072 */
[----:B------:R-:W-:Y:S02]  /*4860*/  IMAD.MOV.U32 R190, RZ, RZ, R115 ;  /* 0x000000ffffbe7224 */ /* 0x000fe400078e0073 */
[----:B------:R-:W-:Y:S02]  /*4870*/  IMAD.MOV.U32 R124, RZ, RZ, R116 ;  /* 0x000000ffff7c7224 */ /* 0x000fe400078e0074 */
[----:B------:R-:W-:Y:S01]  /*4880*/  IMAD.MOV.U32 R188, RZ, RZ, R117 ;  /* 0x000000ffffbc7224 */ /* 0x000fe200078e0075 */
[----:B---3--:R-:W-:Y:S06]  /*4890*/  @P0 BRA `(.L_x_1) ;  /* 0xffffffe400400947 */ /* 0x008fec000383ffff */
[----:B------:R-:W-:Y:S02]  /*48a0*/  F2FP.BF16.F32.PACK_AB R51, R55, R51 ;  /* 0x000000333733723e */ /* 0x000fe400000010ff */
[----:B------:R-:W-:Y:S02]  /*48b0*/  F2FP.BF16.F32.PACK_AB R50, R54, R50 ;  /* 0x000000323632723e */ /* 0x000fe400000010ff */
[----:B------:R-:W-:Y:S02]  /*48c0*/  F2FP.BF16.F32.PACK_AB R49, R53, R49 ;  /* 0x000000313531723e */ /* 0x000fe400000010ff */
[----:B------:R-:W-:Y:S02]  /*48d0*/  F2FP.BF16.F32.PACK_AB R48, R52, R48 ;  /* 0x000000303430723e */ /* 0x000fe400000010ff */
[----:B------:R-:W-:Y:S02]  /*48e0*/  F2FP.BF16.F32.PACK_AB R43, R47, R43 ;  /* 0x0000002b2f2b723e */ /* 0x000fe400000010ff */
[----:B------:R-:W-:-:S02]  /*48f0*/  F2FP.BF16.F32.PACK_AB R42, R46, R42 ;  /* 0x0000002a2e2a723e */ /* 0x000fc400000010ff */
        /* <DEDUP_REMOVED lines=9> */
[----:B------:R-:W-:-:S07]  /*4990*/  F2FP.BF16.F32.PACK_AB R24, R28, R24 ;  /* 0x000000181c18723e */ /* 0x000fce00000010ff */
.L_x_0:
[----:B------:R-:W-:Y:S01]  /*49a0*/  BAR.SYNC.DEFER_BLOCKING 0x0 ;  /* 0x0000000000007b1d */ /* 0x000fe20000010000 */
[C---:B------:R-:W-:Y:S02]  /*49b0*/  IMAD.SHL.U32 R2, R73.reuse, 0x80, RZ ;  /* 0x0000008049027824 */ /* 0x040fe400078e00ff */
[C---:B------:R-:W-:Y:S02]  /*49c0*/  IMAD.SHL.U32 R0, R73.reuse, 0x10, RZ ;  /* 0x0000001049007824 */ /* 0x040fe400078e00ff */
[----:B------:R-:W-:Y:S01]  /*49d0*/  IMAD.SHL.U32 R73, R73, 0x8, RZ ;  /* 0x0000000849497824 */ /* 0x000fe200078e00ff */
[----:B------:R-:W-:Y:S01]  /*49e0*/  LOP3.LUT R3, R2, 0x400, RZ, 0xc0, !PT ;  /* 0x0000040002037812 */ /* 0x000fe200078ec0ff */
[----:B------:R-:W-:Y:S01]  /*49f0*/  ULDC.64 UR6, c[0x0][0x228] ;  /* 0x00008a0000067ab9 */ /* 0x000fe20000000a00 */
[----:B------:R-:W-:Y:S01]  /*4a00*/  LOP3.LUT R2, R0, 0x70, RZ, 0xc0, !PT ;  /* 0x0000007000027812 */ /* 0x000fe200078ec0ff */
[----:B------:R-:W-:Y:S01]  /*4a10*/  ULDC UR4, c[0x0][0x244] ;  /* 0x0000910000047ab9 */ /* 0x000fe20000000800 */
[----:B------:R-:W-:-:S02]  /*4a20*/  LOP3.LUT R73, R73, 0x380, RZ, 0xc0, !PT ;  /* 0x0000038049497812 */ /* 0x000fc400078ec0ff */
[----:B------:R-:W-:Y:S02]  /*4a30*/  IADD3 R2, R3, UR12, R2 ;  /* 0x0000000c03027c10 */ /* 0x000fe4000fffe002 */
[----:B------:R-:W-:Y:S02]  /*4a40*/  LOP3.LUT R44, R0, 0x7f0, RZ, 0xc0, !PT ;  /* 0x000007f0002c7812 */ /* 0x000fe400078ec0ff */
[C---:B------:R-:W-:Y:S01]  /*4a50*/  ISETP.GE.AND P0, PT, R6.reuse, UR6, PT ;  /* 0x0000000606007c0c */ /* 0x040fe2000bf06270 */
[----:B------:R-:W-:Y:S01]  /*4a60*/  IMAD.IADD R73, R73, 0x1, R2 ;  /* 0x0000000149497824 */ /* 0x000fe200078e0202 */
[----:B------:R-:W-:Y:S01]  /*4a70*/  ULDC UR6, c[0x0][0x248] ;  /* 0x0000920000067ab9 */ /* 0x000fe20000000800 */
[----:B------:R-:W-:Y:S01]  /*4a80*/  IMAD R6, R6, UR4, RZ ;  /* 0x0000000406067c24 */ /* 0x000fe2000f8e02ff */
[----:B------:R-:W-:Y:S01]  /*4a90*/  ULDC.64 UR4, c[0x0][0x220] ;  /* 0x0000880000047ab9 */ /* 0x000fe20000000a00 */
[C---:B------:R-:W-:Y:S01]  /*4aa0*/  ISETP.LT.AND P1, PT, R70.reuse, UR7, !P0 ;  /* 0x0000000746007c0c */ /* 0x040fe2000c721270 */
[----:B------:R-:W-:Y:S01]  /*4ab0*/  IMAD R70, R70, UR6, RZ ;  /* 0x0000000646467c24 */ /* 0x000fe2000f8e02ff */
[C---:B------:R-:W-:Y:S01]  /*4ac0*/  ISETP.LT.AND P4, PT, R69.reuse, UR7, !P0 ;  /* 0x0000000745007c0c */ /* 0x040fe2000c781270 */
[----:B------:R-:W-:Y:S01]  /*4ad0*/  STSM.16.M88.4 [R73], R24 ;  /* 0x0000001849007844 */ /* 0x000fe20000000200 */
[----:B------:R-:W-:Y:S01]  /*4ae0*/  BAR.SYNC.DEFER_BLOCKING 0x0 ;  /* 0x0000000000007b1d */ /* 0x000fe20000010000 */
[----:B------:R-:W-:Y:S01]  /*4af0*/  LEA R53, P2, R6, UR4, 0x1 ;  /* 0x0000000406357c11 */ /* 0x000fe2000f8408ff */
[----:B------:R-:W-:-:S03]  /*4b00*/  IMAD R69, R69, UR6, RZ ;  /* 0x0000000645457c24 */ /* 0x000fc6000f8e02ff */
[----:B------:R-:W-:Y:S02]  /*4b10*/  LEA.HI.X.SX32 R55, R6, UR5, 0x1, P2 ;  /* 0x0000000506377c11 */ /* 0x000fe400090f0eff */
[CC--:B------:R-:W-:Y:S02]  /*4b20*/  LEA R2, P2, R70.reuse, R53.reuse, 0x1 ;  /* 0x0000003546027211 */ /* 0x0c0fe400078408ff */
[C---:B------:R-:W-:Y:S02]  /*4b30*/  LEA R4, P3, R69.reuse, R53, 0x1 ;  /* 0x0000003545047211 */ /* 0x040fe400078608ff */
[-C--:B------:R-:W-:Y:S02]  /*4b40*/  LEA.HI.X.SX32 R3, R70, R55.reuse, 0x1, P2 ;  /* 0x0000003746037211 */ /* 0x080fe400010f0eff */
[C---:B------:R-:W-:Y:S01]  /*4b50*/  ISETP.LT.AND P2, PT, R68.reuse, UR7, !P0 ;  /* 0x0000000744007c0c */ /* 0x040fe2000c741270 */
[----:B------:R-:W-:Y:S01]  /*4b60*/  IMAD R68, R68, UR6, RZ ;  /* 0x0000000644447c24 */ /* 0x000fe2000f8e02ff */
[----:B------:R-:W-:-:S02]  /*4b70*/  LEA.HI.X.SX32 R5, R69, R55, 0x1, P3 ;  /* 0x0000003745057211 */ /* 0x000fc400018f0eff */
[C---:B------:R-:W-:Y:S01]  /*4b80*/  ISETP.LT.AND P3, PT, R67.reuse, UR7, !P0 ;  /* 0x0000000743007c0c */ /* 0x040fe2000c761270 */
[----:B------:R-:W-:Y:S01]  /*4b90*/  IMAD R67, R67, UR6, RZ ;  /* 0x0000000643437c24 */ /* 0x000fe2000f8e02ff */
[----:B------:R-:W0:Y:S01]  /*4ba0*/  LDS.128 R32, [R44+UR12] ;  /* 0x0000000c2c207984 */ /* 0x000e220008000c00 */
[----:B------:R-:W-:Y:S06]  /*4bb0*/  BAR.SYNC.DEFER_BLOCKING 0x0 ;  /* 0x0000000000007b1d */ /* 0x000fec0000010000 */
[----:B------:R1:W-:Y:S02]  /*4bc0*/  STSM.16.M88.4 [R73], R36 ;  /* 0x0000002449007844 */ /* 0x0003e40000000200 */
[----:B------:R-:W-:Y:S01]  /*4bd0*/  BAR.SYNC.DEFER_BLOCKING 0x0 ;  /* 0x0000000000007b1d */ /* 0x000fe20000010000 */
[----:B0-----:R-:W-:-:S02]  /*4be0*/  PRMT R0, R32, 0x7632, R0 ;  /* 0x0000763220007816 */ /* 0x001fc40000000000 */
[----:B------:R-:W-:Y:S02]  /*4bf0*/  PRMT R6, R34, 0x7632, R6 ;  /* 0x0000763222067816 */ /* 0x000fe40000000006 */
[----:B-1----:R-:W-:-:S04]  /*4c00*/  LEA R38, P5, R67, R53, 0x1 ;  /* 0x0000003543267211 */ /* 0x002fc800078a08ff */
[----:B------:R-:W-:Y:S01]  /*4c10*/  LEA.HI.X.SX32 R39, R67, R55, 0x1, P5 ;  /* 0x0000003743277211 */ /* 0x000fe200028f0eff */
[----:B------:R-:W0:Y:S01]  /*4c20*/  LDS.128 R28, [R44+UR12] ;  /* 0x0000000c2c1c7984 */ /* 0x000e220008000c00 */
[----:B------:R-:W-:Y:S06]  /*4c30*/  BAR.SYNC.DEFER_BLOCKING 0x0 ;  /* 0x0000000000007b1d */ /* 0x000fec0000010000 */
[----:B------:R-:W-:Y:S02]  /*4c40*/  STSM.16.M88.4 [R73], R40 ;  /* 0x0000002849007844 */ /* 0x000fe40000000200 */
[----:B------:R-:W-:Y:S06]  /*4c50*/  BAR.SYNC.DEFER_BLOCKING 0x0 ;  /* 0x0000000000007b1d */ /* 0x000fec0000010000 */
[----:B------:R-:W1:Y:S02]  /*4c60*/  LDS.128 R24, [R44+UR12] ;  /* 0x0000000c2c187984 */ /* 0x000e640008000c00 */
[----:B------:R-:W-:Y:S06]  /*4c70*/  BAR.SYNC.DEFER_BLOCKING 0x0 ;  /* 0x0000000000007b1d */ /* 0x000fec0000010000 */
[----:B------:R-:W-:Y:S02]  /*4c80*/  STSM.16.M88.4 [R73], R48 ;  /* 0x0000003049007844 */ /* 0x000fe40000000200 */
[----:B------:R-:W-:Y:S06]  /*4c90*/  BAR.SYNC.DEFER_BLOCKING 0x0 ;  /* 0x0000000000007b1d */ /* 0x000fec0000010000 */
[----:B------:R2:W-:Y:S01]  /*4ca0*/  @P1 STG.E.U16 desc[UR14][R2.64], R32 ;  /* 0x0000002002001986 */ /* 0x0005e2000c10150e */
[----:B------:R-:W-:-:S03]  /*4cb0*/  LEA R36, P1, R68, R53, 0x1 ;  /* 0x0000003544247211 */ /* 0x000fc600078208ff */
[----:B------:R3:W-:Y:S01]  /*4cc0*/  @P4 STG.E.U16 desc[UR14][R4.64], R33 ;  /* 0x0000002104004986 */ /* 0x0007e2000c10150e */
[C---:B------:R-:W-:Y:S01]  /*4cd0*/  ISETP.LT.AND P4, PT, R66.reuse, UR7, !P0 ;  /* 0x0000000742007c0c */ /* 0x040fe2000c781270 */
[----:B------:R-:W-:Y:S01]  /*4ce0*/  IMAD R66, R66, UR6, RZ ;  /* 0x0000000642427c24 */ /* 0x000fe2000f8e02ff */
[----:B------:R-:W-:Y:S01]  /*4cf0*/  LEA.HI.X.SX32 R37, R68, R55, 0x1, P1 ;  /* 0x0000003744257211 */ /* 0x000fe200008f0eff */
[----:B------:R-:W4:Y:S01]  /*4d00*/  LDS.128 R44, [R44+UR12] ;  /* 0x0000000c2c2c7984 */ /* 0x000f220008000c00 */
[C---:B------:R-:W-:Y:S01]  /*4d10*/  ISETP.LT.AND P1, PT, R65.reuse, UR7, !P0 ;  /* 0x0000000741007c0c */ /* 0x040fe2000c721270 */
[----:B------:R-:W-:Y:S01]  /*4d20*/  IMAD R65, R65, UR6, RZ ;  /* 0x0000000641417c24 */ /* 0x000fe2000f8e02ff */
[CC--:B--2---:R-:W-:Y:S01]  /*4d30*/  LEA R2, P6, R66.reuse, R53.reuse, 0x1 ;  /* 0x0000003542027211 */ /* 0x0c4fe200078c08ff */
[----:B------:R-:W-:Y:S03]  /*4d40*/  @P2 STG.E.U16 desc[UR14][R36.64], R34 ;  /* 0x0000002224002986 */ /* 0x000fe6000c10150e */
[----:B---3--:R-:W-:Y:S01]  /*4d50*/  LEA R4, P2, R65, R53, 0x1 ;  /* 0x0000003541047211 */ /* 0x008fe200078408ff */
[----:B------:R2:W-:Y:S01]  /*4d60*/  @P3 STG.E.U16 desc[UR14][R38.64], R35 ;  /* 0x0000002326003986 */ /* 0x0005e2000c10150e */
[----:B------:R-:W-:-:S02]  /*4d70*/  LEA.HI.X.SX32 R3, R66, R55, 0x1, P6 ;  /* 0x0000003742037211 */ /* 0x000fc400030f0eff */
[----:B------:R-:W-:Y:S02]  /*4d80*/  LEA.HI.X.SX32 R5, R65, R55, 0x1, P2 ;  /* 0x0000003741057211 */ /* 0x000fe400010f0eff */
[C---:B------:R-:W-:Y:S01]  /*4d90*/  ISETP.LT.AND P2, PT, R64.reuse, UR7, !P0 ;  /* 0x0000000740007c0c */ /* 0x040fe2000c741270 */
[----:B------:R-:W-:Y:S01]  /*4da0*/  IMAD R64, R64, UR6, RZ ;  /* 0x0000000640407c24 */ /* 0x000fe2000f8e02ff */
[----:B------:R3:W-:Y:S01]  /*4db0*/  @P4 STG.E.U16 desc[UR14][R2.64], R0 ;  /* 0x0000000002004986 */ /* 0x0007e2000c10150e */
[----:B------:R-:W-:Y:S02]  /*4dc0*/  PRMT R33, R33, 0x7632, R33 ;  /* 0x0000763221217816 */ /* 0x000fe40000000021 */
[C---:B------:R-:W-:Y:S01]  /*4dd0*/  ISETP.LT.AND P4, PT, R63.reuse, UR7, !P0 ;  /* 0x000000073f007c0c */ /* 0x040fe2000c781270 */
[----:B------:R-:W-:Y:S01]  /*4de0*/  IMAD R63, R63, UR6, RZ ;  /* 0x000000063f3f7c24 */ /* 0x000fe2000f8e02ff */
[C---:B------:R-:W-:Y:S01]  /*4df0*/  ISETP.LT.AND P3, PT, R62.reuse, UR7, !P0 ;  /* 0x000000073e007c0c */ /* 0x040fe2000c761270 */
[----:B------:R-:W-:Y:S01]  /*4e00*/  IMAD R62, R62, UR6, RZ ;  /* 0x000000063e3e7c24 */ /* 0x000fe2000f8e02ff */
[-C--:B------:R-:W-:Y:S01]  /*4e10*/  LEA R32, P6, R64, R53.reuse, 0x1 ;  /* 0x0000003540207211 */ /* 0x080fe200078c08ff */
[----:B------:R5:W-:Y:S01]  /*4e20*/  @P1 STG.E.U16 desc[UR14][R4.64], R33 ;  /* 0x0000002104001986 */ /* 0x000be2000c10150e */
[C---:B------:R-:W-:Y:S01]  /*4e30*/  ISETP.LT.AND P1, PT, R61.reuse, UR7, !P0 ;  /* 0x000000073d007c0c */ /* 0x040fe2000c721270 */
[----:B------:R-:W-:Y:S01]  /*4e40*/  IMAD R61, R61, UR6, RZ ;  /* 0x000000063d3d7c24 */ /* 0x000fe2000f8e02ff */
[----:B--2---:R-:W-:Y:S01]  /*4e50*/  PRMT R35, R35, 0x7632, R35 ;  /* 0x0000763223237816 */ /* 0x004fe20000000023 */
[----:B---3--:R-:W-:Y:S01]  /*4e60*/  IMAD R0, R22, UR6, RZ ;  /* 0x0000000616007c24 */ /* 0x008fe2000f8e02ff */
[----:B------:R-:W-:-:S04]  /*4e70*/  LEA R2, P5, R63, R53, 0x1 ;  /* 0x000000353f027211 */ /* 0x000fc800078a08ff */
[----:B------:R-:W-:Y:S02]  /*4e80*/  LEA.HI.X.SX32 R3, R63, R55, 0x1, P5 ;  /* 0x000000373f037211 */ /* 0x000fe400028f0eff */
[----:B------:R-:W-:Y:S02]  /*4e90*/  LEA R34, P5, R61, R53, 0x1 ;  /* 0x000000353d227211 */ /* 0x000fe400078a08ff */
[----:B-----5:R-:W-:Y:S02]  /*4ea0*/  LEA.HI.X.SX32 R33, R64, R55, 0x1, P6 ;  /* 0x0000003740217211 */ /* 0x020fe400030f0eff */
[----:B------:R-:W-:-:S03]  /*4eb0*/  LEA R4, P6, R62, R53, 0x1 ;  /* 0x000000353e047211 */ /* 0x000fc600078c08ff */
[----:B------:R2:W-:Y:S01]  /*4ec0*/  @P2 STG.E.U16 desc[UR14][R32.64], R6 ;  /* 0x0000000620002986 */ /* 0x0005e2000c10150e */
[----:B------:R-:W-:Y:S02]  /*4ed0*/  LEA.HI.X.SX32 R5, R62, R55, 0x1, P6 ;  /* 0x000000373e057211 */ /* 0x000fe400030f0eff */
[C---:B------:R-:W-:Y:S01]  /*4ee0*/  ISETP.LT.AND P2, PT, R59.reuse, UR7, !P0 ;  /* 0x000000073b007c0c */ /* 0x040fe2000c741270 */
[----:B------:R3:W-:Y:S01]  /*4ef0*/  @P4 STG.E.U16 desc[UR14][R2.64], R35 ;  /* 0x0000002302004986 */ /* 0x0007e2000c10150e */
[----:B------:R-:W-:Y:S01]  /*4f00*/  IMAD R59, R59, UR6, RZ ;  /* 0x000000063b3b7c24 */ /* 0x000fe2000f8e02ff */
[C---:B------:R-:W-:Y:S01]  /*4f10*/  ISETP.LT.AND P4, PT, R58.reuse, UR7, !P0 ;  /* 0x000000073a007c0c */ /* 0x040fe2000c781270 */
[----:B------:R-:W-:Y:S01]  /*4f20*/  IMAD R58, R58, UR6, RZ ;  /* 0x000000063a3a7c24 */ /* 0x000fe2000f8e02ff */
[----:B0-----:R0:W-:Y:S01]  /*4f30*/  @P3 STG.E.U16 desc[UR14][R4.64], R28 ;  /* 0x0000001c04003986 */ /* 0x0011e2000c10150e */
[C---:B------:R-:W-:Y:S01]  /*4f40*/  ISETP.LT.AND P3, PT, R60.reuse, UR7, !P0 ;  /* 0x000000073c007c0c */ /* 0x040fe2000c761270 */
[----:B------:R-:W-:Y:S01]  /*4f50*/  IMAD R60, R60, UR6, RZ ;  /* 0x000000063c3c7c24 */ /* 0x000fe2000f8e02ff */
[----:B--2---:R-:W-:-:S02]  /*4f60*/  PRMT R6, R28, 0x7632, R6 ;  /* 0x000076321c067816 */ /* 0x004fc40000000006 */
[----:B------:R-:W-:Y:S02]  /*4f70*/  PRMT R32, R30, 0x7632, R32 ;  /* 0x000076321e207816 */ /* 0x000fe40000000020 */
[----:B---3--:R-:W-:Y:S02]  /*4f80*/  LEA.HI.X.SX32 R35, R61, R55, 0x1, P5 ;  /* 0x000000373d237211 */ /* 0x008fe400028f0eff */
[CC--:B------:R-:W-:Y:S02]  /*4f90*/  LEA R2, P5, R59.reuse, R53.reuse, 0x1 ;  /* 0x000000353b027211 */ /* 0x0c0fe400078a08ff */
[-C--:B0-----:R-:W-:Y:S01]  /*4fa0*/  LEA R4, P6, R58, R53.reuse, 0x1 ;  /* 0x000000353a047211 */ /* 0x081fe200078c08ff */
[----:B------:R-:W-:Y:S01]  /*4fb0*/  @P1 STG.E.U16 desc[UR14][R34.64], R29 ;  /* 0x0000001d22001986 */ /* 0x000fe2000c10150e */
[----:B------:R-:W-:Y:S02]  /*4fc0*/  LEA R36, P1, R60, R53, 0x1 ;  /* 0x000000353c247211 */ /* 0x000fe400078208ff */
[----:B------:R-:W-:-:S02]  /*4fd0*/  LEA.HI.X.SX32 R3, R59, R55, 0x1, P5 ;  /* 0x000000373b037211 */ /* 0x000fc400028f0eff */
[-C--:B------:R-:W-:Y:S02]  /*4fe0*/  LEA.HI.X.SX32 R37, R60, R55.reuse, 0x1, P1 ;  /* 0x000000373c257211 */ /* 0x080fe400008f0eff */
[C---:B------:R-:W-:Y:S01]  /*4ff0*/  ISETP.LT.AND P1, PT, R57.reuse, UR7, !P0 ;  /* 0x0000000739007c0c */ /* 0x040fe2000c721270 */
[----:B------:R-:W-:Y:S01]  /*5000*/  IMAD R57, R57, UR6, RZ ;  /* 0x0000000639397c24 */ /* 0x000fe2000f8e02ff */
[----:B------:R-:W-:Y:S01]  /*5010*/  LEA.HI.X.SX32 R5, R58, R55, 0x1, P6 ;  /* 0x000000373a057211 */ /* 0x000fe200030f0eff */
[----:B------:R-:W-:Y:S03]  /*5020*/  @P3 STG.E.U16 desc[UR14][R36.64], R30 ;  /* 0x0000001e24003986 */ /* 0x000fe6000c10150e */
[----:B------:R-:W-:Y:S01]  /*5030*/  LEA R28, P3, R57, R53, 0x1 ;  /* 0x00000035391c7211 */ /* 0x000fe200078608ff */
[----:B------:R0:W-:Y:S01]  /*5040*/  @P2 STG.E.U16 desc[UR14][R2.64], R31 ;  /* 0x0000001f02002986 */ /* 0x0001e2000c10150e */
[C---:B------:R-:W-:Y:S01]  /*5050*/  ISETP.LT.AND P2, PT, R56.reuse, UR7, !P0 ;  /* 0x0000000738007c0c */ /* 0x040fe2000c741270 */
[----:B------:R-:W-:-:S02]  /*5060*/  IMAD R56, R56, UR6, RZ ;  /* 0x0000000638387c24 */ /* 0x000fc4000f8e02ff */
[----:B------:R2:W-:Y:S01]  /*5070*/  @P4 STG.E.U16 desc[UR14][R4.64], R6 ;  /* 0x0000000604004986 */ /* 0x0005e2000c10150e */
[C---:B------:R-:W-:Y:S01]  /*5080*/  ISETP.LT.AND P4, PT, R23.reuse, UR7, !P0 ;  /* 0x0000000717007c0c */ /* 0x040fe2000c781270 */
[----:B------:R-:W-:Y:S01]  /*5090*/  IMAD R23, R23, UR6, RZ ;  /* 0x0000000617177c24 */ /* 0x000fe2000f8e02ff */
[----:B0-----:R-:W-:Y:S02]  /*50a0*/  PRMT R3, R29, 0x7632, R3 ;  /* 0x000076321d037816 */ /* 0x001fe40000000003 */
[----:B------:R-:W-:Y:S02]  /*50b0*/  LEA.HI.X.SX32 R29, R57, R55, 0x1, P3 ;  /* 0x00000037391d7211 */ /* 0x000fe400018f0eff */
[-C--:B------:R-:W-:Y:S01]  /*50c0*/  LEA R2, P6, R56, R53.reuse, 0x1 ;  /* 0x0000003538027211 */ /* 0x080fe200078c08ff */
[----:B--2---:R-:W-:Y:S01]  /*50d0*/  IMAD R6, R18, UR6, RZ ;  /* 0x0000000612067c24 */ /* 0x004fe2000f8e02ff */
[----:B------:R-:W-:Y:S01]  /*50e0*/  ISETP.LT.AND P3, PT, R22, UR7, !P0 ;  /* 0x0000000716007c0c */ /* 0x000fe2000c761270 */
[----:B------:R0:W-:Y:S01]  /*50f0*/  @P1 STG.E.U16 desc[UR14][R28.64], R3 ;  /* 0x000000031c001986 */ /* 0x0001e2000c10150e */
[C---:B------:R-:W-:Y:S01]  /*5100*/  ISETP.LT.AND P1, PT, R21.reuse, UR7, !P0 ;  /* 0x0000000715007c0c */ /* 0x040fe2000c721270 */
[----:B------:R-:W-:Y:S01]  /*5110*/  IMAD R21, R21, UR6, RZ ;  /* 0x0000000615157c24 */ /* 0x000fe2000f8e02ff */
[----:B------:R-:W-:-:S02]  /*5120*/  LEA R4, P5, R23, R53, 0x1 ;  /* 0x0000003517047211 */ /* 0x000fc400078a08ff */
[----:B------:R-:W-:Y:S02]  /*5130*/  PRMT R31, R31, 0x7632, R31 ;  /* 0x000076321f1f7816 */ /* 0x000fe4000000001f */
[-C--:B------:R-:W-:Y:S02]  /*5140*/  LEA.HI.X.SX32 R5, R23, R55.reuse, 0x1, P5 ;  /* 0x0000003717057211 */ /* 0x080fe400028f0eff */
[----:B0-----:R-:W-:Y:S02]  /*5150*/  LEA.HI.X.SX32 R3, R56, R55, 0x1, P6 ;  /* 0x0000003738037211 */ /* 0x001fe400030f0eff */
[CC--:B------:R-:W-:Y:S02]  /*5160*/  LEA R22, P6, R0.reuse, R53.reuse, 0x1 ;  /* 0x0000003500167211 */ /* 0x0c0fe400078c08ff */
[C---:B------:R-:W-:Y:S01]  /*5170*/  LEA R28, P5, R21.reuse, R53, 0x1 ;  /* 0x00000035151c7211 */ /* 0x040fe200078a08ff */
[----:B------:R0:W-:Y:S01]  /*5180*/  @P2 STG.E.U16 desc[UR14][R2.64], R32 ;  /* 0x0000002002002986 */ /* 0x0001e2000c10150e */
[-C--:B------:R-:W-:Y:S01]  /*5190*/  LEA.HI.X.SX32 R23, R0, R55.reuse, 0x1, P6 ;  /* 0x0000003700177211 */ /* 0x080fe200030f0eff */
[C---:B------:R-:W-:Y:S01]  /*51a0*/  IMAD R0, R20.reuse, UR6, RZ ;  /* 0x0000000614007c24 */ /* 0x040fe2000f8e02ff */
[----:B------:R-:W-:Y:S01]  /*51b0*/  ISETP.LT.AND P2, PT, R20, UR7, !P0 ;  /* 0x0000000714007c0c */ /* 0x000fe2000c741270 */
[----:B------:R2:W-:Y:S01]  /*51c0*/  @P4 STG.E.U16 desc[UR14][R4.64], R31 ;  /* 0x0000001f04004986 */ /* 0x0005e2000c10150e */
[----:B------:R-:W-:-:S02]  /*51d0*/  LEA.HI.X.SX32 R29, R21, R55, 0x1, P5 ;  /* 0x00000037151d7211 */ /* 0x000fc400028f0eff */
[C---:B------:R-:W-:Y:S01]  /*51e0*/  LEA R20, P6, R0.reuse, R53, 0x1 ;  /* 0x0000003500147211 */ /* 0x040fe200078c08ff */
[----:B-1----:R1:W-:Y:S01]  /*51f0*/  @P3 STG.E.U16 desc[UR14][R22.64], R24 ;  /* 0x0000001816003986 */ /* 0x0023e2000c10150e */
[C---:B------:R-:W-:Y:S01]  /*5200*/  ISETP.LT.AND P3, PT, R19.reuse, UR7, !P0 ;  /* 0x0000000713007c0c */ /* 0x040fe2000c761270 */
[----:B------:R-:W-:Y:S01]  /*5210*/  IMAD R19, R19, UR6, RZ ;  /* 0x0000000613137c24 */ /* 0x000fe2000f8e02ff */
[C---:B------:R-:W-:Y:S01]  /*5220*/  ISETP.LT.AND P4, PT, R17.reuse, UR7, !P0 ;  /* 0x0000000711007c0c */ /* 0x040fe2000c781270 */
[----:B------:R3:W-:Y:S01]  /*5230*/  @P1 STG.E.U16 desc[UR14][R28.64], R25 ;  /* 0x000000191c001986 */ /* 0x0007e2000c10150e */
[----:B------:R-:W-:Y:S01]  /*5240*/  LEA.HI.X.SX32 R21, R0, R55, 0x1, P6 ;  /* 0x0000003700157211 */ /* 0x000fe200030f0eff */
[----:B------:R-:W-:Y:S01]  /*5250*/  IMAD R17, R17, UR6, RZ ;  /* 0x0000000611117c24 */ /* 0x000fe2000f8e02ff */
[----:B------:R-:W-:Y:S01]  /*5260*/  ISETP.LT.AND P1, PT, R18, UR7, !P0 ;  /* 0x0000000712007c0c */ /* 0x000fe2000c721270 */
[----:B------:R-:W-:Y:S01]  /*5270*/  IMAD R0, R14, UR6, RZ ;  /* 0x000000060e007c24 */ /* 0x000fe2000f8e02ff */
[-C--:B0-----:R-:W-:Y:S01]  /*5280*/  LEA R2, P5, R19, R53.reuse, 0x1 ;  /* 0x0000003513027211 */ /* 0x081fe200078a08ff */
[----:B------:R-:W-:Y:S01]  /*5290*/  @P2 STG.E.U16 desc[UR14][R20.64], R26 ;  /* 0x0000001a14002986 */ /* 0x000fe2000c10150e */
[----:B--2---:R-:W-:-:S02]  /*52a0*/  LEA R4, P6, R6, R53, 0x1 ;  /* 0x0000003506047211 */ /* 0x004fc400078c08ff */
[----:B------:R-:W-:Y:S02]  /*52b0*/  LEA R18, P2, R17, R53, 0x1 ;  /* 0x0000003511127211 */ /* 0x000fe400078408ff */
[-C--:B------:R-:W-:Y:S02]  /*52c0*/  LEA.HI.X.SX32 R3, R19, R55.reuse, 0x1, P5 ;  /* 0x0000003713037211 */ /* 0x080fe400028f0eff */
[----:B-1----:R-:W-:Y:S02]  /*52d0*/  PRMT R24, R24, 0x7632, R24 ;  /* 0x0000763218187816 */ /* 0x002fe40000000018 */
[-C--:B------:R-:W-:Y:S01]  /*52e0*/  LEA.HI.X.SX32 R5, R6, R55.reuse, 0x1, P6 ;  /* 0x0000003706057211 */ /* 0x080fe200030f0eff */
[----:B------:R0:W-:Y:S01]  /*52f0*/  @P3 STG.E.U16 desc[UR14][R2.64], R27 ;  /* 0x0000001b02003986 */ /* 0x0001e2000c10150e */
[----:B------:R-:W-:Y:S02]  /*5300*/  LEA.HI.X.SX32 R19, R17, R55, 0x1, P2 ;  /* 0x0000003711137211 */ /* 0x000fe400010f0eff */
[----:B---3--:R-:W-:Y:S01]  /*5310*/  PRMT R25, R25, 0x7632, R25 ;  /* 0x0000763219197816 */ /* 0x008fe20000000019 */
[----:B------:R1:W-:Y:S01]  /*5320*/  @P1 STG.E.U16 desc[UR14][R4.64], R24 ;  /* 0x0000001804001986 */ /* 0x0003e2000c10150e */
[C---:B------:R-:W-:Y:S01]  /*5330*/  ISETP.LT.AND P2, PT, R16.reuse, UR7, !P0 ;  /* 0x0000000710007c0c */ /* 0x040fe2000c741270 */
[----:B------:R-:W-:Y:S01]  /*5340*/  IMAD R16, R16, UR6, RZ ;  /* 0x0000000610107c24 */ /* 0x000fe2000f8e02ff */
[----:B------:R-:W-:Y:S01]  /*5350*/  ISETP.LT.AND P1, PT, R13, UR7, !P0 ;  /* 0x000000070d007c0c */ /* 0x000fe2000c721270 */
[----:B------:R2:W-:Y:S01]  /*5360*/  @P4 STG.E.U16 desc[UR14][R18.64], R25 ;  /* 0x0000001912004986 */ /* 0x0005e2000c10150e */
[C---:B------:R-:W-:Y:S01]  /*5370*/  ISETP.LT.AND P4, PT, R15.reuse, UR7, !P0 ;  /* 0x000000070f007c0c */ /* 0x040fe2000c781270 */
[----:B------:R-:W-:Y:S01]  /*5380*/  IMAD R15, R15, UR6, RZ ;  /* 0x000000060f0f7c24 */ /* 0x000fe2000f8e02ff */
[----:B------:R-:W-:Y:S01]  /*5390*/  ISETP.LT.AND P3, PT, R14, UR7, !P0 ;  /* 0x000000070e007c0c */ /* 0x000fe2000c761270 */
[----:B------:R-:W-:Y:S01]  /*53a0*/  IMAD R13, R13, UR6, RZ ;  /* 0x000000060d0d7c24 */ /* 0x000fe2000f8e02ff */
[----:B0-----:R-:W-:-:S02]  /*53b0*/  LEA R2, P6, R16, R53, 0x1 ;  /* 0x0000003510027211 */ /* 0x001fc400078c08ff */
[----:B------:R-:W-:Y:S02]  /*53c0*/  PRMT R6, R26, 0x7632, R6 ;  /* 0x000076321a067816 */ /* 0x000fe40000000006 */
[----:B-1----:R-:W-:Y:S02]  /*53d0*/  LEA R4, P5, R15, R53, 0x1 ;  /* 0x000000350f047211 */ /* 0x002fe400078a08ff */
[-C--:B------:R-:W-:Y:S01]  /*53e0*/  LEA.HI.X.SX32 R3, R16, R55.reuse, 0x1, P6 ;  /* 0x0000003710037211 */ /* 0x080fe200030f0eff */
[----:B--2---:R-:W-:Y:S01]  /*53f0*/  IMAD R18, R8, UR6, RZ ;  /* 0x0000000608127c24 */ /* 0x004fe2000f8e02ff */
[----:B------:R-:W-:Y:S01]  /*5400*/  PRMT R27, R27, 0x7632, R27 ;  /* 0x000076321b1b7816 */ /* 0x000fe2000000001b */
[----:B------:R-:W-:Y:S01]  /*5410*/  IMAD R19, R7, UR6, RZ ;  /* 0x0000000607137c24 */ /* 0x000fe2000f8e02ff */
[----:B------:R-:W-:Y:S01]  /*5420*/  LEA.HI.X.SX32 R5, R15, R55, 0x1, P5 ;  /* 0x000000370f057211 */ /* 0x000fe200028f0eff */
[----:B------:R-:W-:Y:S01]  /*5430*/  @P2 STG.E.U16 desc[UR14][R2.64], R6 ;  /* 0x0000000602002986 */ /* 0x000fe2000c10150e */
[----:B------:R-:W-:-:S02]  /*5440*/  LEA R14, P6, R0, R53, 0x1 ;  /* 0x00000035000e7211 */ /* 0x000fc400078c08ff */
[C---:B------:R-:W-:Y:S01]  /*5450*/  LEA R16, P5, R13.reuse, R53, 0x1 ;  /* 0x000000350d107211 */ /* 0x040fe200078a08ff */
[----:B------:R0:W-:Y:S01]  /*5460*/  @P4 STG.E.U16 desc[UR14][R4.64], R27 ;  /* 0x0000001b04004986 */ /* 0x0001e2000c10150e */
[-C--:B------:R-:W-:Y:S01]  /*5470*/  LEA.HI.X.SX32 R15, R0, R55.reuse, 0x1, P6 ;  /* 0x00000037000f7211 */ /* 0x080fe200030f0eff */
[----:B------:R-:W-:Y:S01]  /*5480*/  IMAD R0, R10, UR6, RZ ;  /* 0x000000060a007c24 */ /* 0x000fe2000f8e02ff */
[----:B------:R-:W-:Y:S02]  /*5490*/  LEA.HI.X.SX32 R17, R13, R55, 0x1, P5 ;  /* 0x000000370d117211 */ /* 0x000fe400028f0eff */
[C---:B------:R-:W-:Y:S01]  /*54a0*/  ISETP.LT.AND P4, PT, R11.reuse, UR7, !P0 ;  /* 0x000000070b007c0c */ /* 0x040fe2000c781270 */
[----:B------:R-:W-:Y:S01]  /*54b0*/  IMAD R11, R11, UR6, RZ ;  /* 0x000000060b0b7c24 */ /* 0x000fe2000f8e02ff */
[----:B----4-:R1:W-:Y:S01]  /*54c0*/  @P3 STG.E.U16 desc[UR14][R14.64], R44 ;  /* 0x0000002c0e003986 */ /* 0x0103e2000c10150e */
[C---:B------:R-:W-:Y:S01]  /*54d0*/  ISETP.LT.AND P5, PT, R12.reuse, UR7, !P0 ;  /* 0x000000070c007c0c */ /* 0x040fe2000c7a1270 */
[----:B------:R-:W-:Y:S01]  /*54e0*/  IMAD R12, R12, UR6, RZ ;  /* 0x000000060c0c7c24 */ /* 0x000fe2000f8e02ff */
[----:B------:R-:W-:Y:S01]  /*54f0*/  ISETP.LT.AND P3, PT, R10, UR7, !P0 ;  /* 0x000000070a007c0c */ /* 0x000fe2000c761270 */
[----:B------:R2:W-:Y:S01]  /*5500*/  @P1 STG.E.U16 desc[UR14][R16.64], R45 ;  /* 0x0000002d10001986 */ /* 0x0005e2000c10150e */
[-C--:B0-----:R-:W-:Y:S01]  /*5510*/  LEA R4, P1, R11, R53.reuse, 0x1 ;  /* 0x000000350b047211 */ /* 0x081fe200078208ff */
[----:B------:R-:W-:Y:S01]  /*5520*/  IMAD R6, R9, UR6, RZ ;  /* 0x0000000609067c24 */ /* 0x000fe2000f8e02ff */
[----:B------:R-:W-:-:S02]  /*5530*/  LEA R10, P2, R0, R53, 0x1 ;  /* 0x00000035000a7211 */ /* 0x000fc400078408ff */
[----:B------:R-:W-:Y:S02]  /*5540*/  LEA.HI.X.SX32 R5, R11, R55, 0x1, P1 ;  /* 0x000000370b057211 */ /* 0x000fe400008f0eff */
[-C--:B------:R-:W-:Y:S02]  /*5550*/  LEA R2, P6, R12, R53.reuse, 0x1 ;  /* 0x000000350c027211 */ /* 0x080fe400078c08ff */
[----:B-1----:R-:W-:Y:S02]  /*5560*/  LEA R14, P1, R18, R53, 0x1 ;  /* 0x00000035120e7211 */ /* 0x002fe400078208ff */
[-C--:B------:R-:W-:Y:S02]  /*5570*/  LEA.HI.X.SX32 R11, R0, R55.reuse, 0x1, P2 ;  /* 0x00000037000b7211 */ /* 0x080fe400010f0eff */
[----:B------:R-:W-:Y:S02]  /*5580*/  ISETP.LT.AND P2, PT, R9, UR7, !P0 ;  /* 0x0000000709007c0c */ /* 0x000fe4000c741270 */
[----:B------:R-:W-:-:S02]  /*5590*/  LEA.HI.X.SX32 R15, R18, R55, 0x1, P1 ;  /* 0x00000037120f7211 */ /* 0x000fc400008f0eff */
[----:B------:R-:W-:Y:S02]  /*55a0*/  ISETP.LT.AND P1, PT, R8, UR7, !P0 ;  /* 0x0000000708007c0c */ /* 0x000fe4000c721270 */
[----:B------:R-:W-:Y:S02]  /*55b0*/  ISETP.LT.AND P0, PT, R7, UR7, !P0 ;  /* 0x0000000707007c0c */ /* 0x000fe4000c701270 */
[----:B------:R-:W-:Y:S02]  /*55c0*/  LEA.HI.X.SX32 R3, R12, R55, 0x1, P6 ;  /* 0x000000370c037211 */ /* 0x000fe400030f0eff */
[----:B------:R-:W-:Y:S02]  /*55d0*/  LEA R12, P6, R6, R53, 0x1 ;  /* 0x00000035060c7211 */ /* 0x000fe400078c08ff */
[----:B------:R-:W-:Y:S01]  /*55e0*/  PRMT R44, R44, 0x7632, R44 ;  /* 0x000076322c2c7816 */ /* 0x000fe2000000002c */
[----:B------:R0:W-:Y:S01]  /*55f0*/  @P5 STG.E.U16 desc[UR14][R2.64], R46 ;  /* 0x0000002e02005986 */ /* 0x0001e2000c10150e */
[----:B------:R-:W-:-:S02]  /*5600*/  LEA.HI.X.SX32 R13, R6, R55, 0x1, P6 ;  /* 0x00000037060d7211 */ /* 0x000fc400030f0eff */
[----:B--2---:R-:W-:Y:S01]  /*5610*/  PRMT R45, R45, 0x7632, R45 ;  /* 0x000076322d2d7816 */ /* 0x004fe2000000002d */
[----:B------:R0:W-:Y:S01]  /*5620*/  @P4 STG.E.U16 desc[UR14][R4.64], R47 ;  /* 0x0000002f04004986 */ /* 0x0001e2000c10150e */
[----:B------:R-:W-:Y:S02]  /*5630*/  PRMT R0, R46, 0x7632, R0 ;  /* 0x000076322e007816 */ /* 0x000fe40000000000 */
[C---:B------:R-:W-:Y:S01]  /*5640*/  LEA R6, P6, R19.reuse, R53, 0x1 ;  /* 0x0000003513067211 */ /* 0x040fe200078c08ff */
[----:B------:R0:W-:Y:S03]  /*5650*/  @P3 STG.E.U16 desc[UR14][R10.64], R44 ;  /* 0x0000002c0a003986 */ /* 0x0001e6000c10150e */
[----:B------:R-:W-:Y:S01]  /*5660*/  LEA.HI.X.SX32 R7, R19, R55, 0x1, P6 ;  /* 0x0000003713077211 */ /* 0x000fe200030f0eff */
[----:B------:R0:W-:Y:S04]  /*5670*/  @P2 STG.E.U16 desc[UR14][R12.64], R45 ;  /* 0x0000002d0c002986 */ /* 0x0001e8000c10150e */
[----:B------:R0:W-:Y:S01]  /*5680*/  @P1 STG.E.U16 desc[UR14][R14.64], R0 ;  /* 0x000000000e001986 */ /* 0x0001e2000c10150e */
[----:B------:R-:W-:Y:S05]  /*5690*/  @!P0 EXIT ;  /* 0x000000000000894d */ /* 0x000fea0003800000 */
[----:B0-----:R-:W-:-:S05]  /*56a0*/  PRMT R3, R47, 0x7632, R3 ;  /* 0x000076322f037816 */ /* 0x001fca0000000003 */
[----:B------:R-:W-:Y:S01]  /*56b0*/  STG.E.U16 desc[UR14][R6.64], R3 ;  /* 0x0000000306007986 */ /* 0x000fe2000c10150e */
[----:B------:R-:W-:Y:S05]  /*56c0*/  EXIT ;  /* 0x000000000000794d */ /* 0x000fea0003800000 */
.L_x_2:
[----:B------:R-:W-:-:S00]  /*56d0*/  BRA `(.L_x_2) ;  /* 0xfffffffc00fc7947 */ /* 0x000fc0000383ffff */
[----:B------:R-:W-:-:S00]  /*56e0*/  NOP ;  /* 0x0000000000007918 */ /* 0x000fc00000000000 */
        /* <DEDUP_REMOVED lines=9> */
.L_x_3:


//--------------------- .nv.shared.matmul_kernel  --------------------------
	.section	.nv.shared.matmul_kernel,"aw",@nobits
	.sectionflags	@""
	.align	16
	.zero		1024


//--------------------- .nv.shared.reserved.0     --------------------------
	.section	.nv.shared.reserved.0,"aw",@nobits
	.weak		__nv_reservedSMEM_offset_0_alias
	.size		__nv_reservedSMEM_offset_0_alias, 0, 0
	.other		__nv_reservedSMEM_offset_0_alias,@"STO_CUDA_RESERVED_SHARED STV_DEFAULT"
__nv_reservedSMEM_offset_0_alias:
	.zero		0


//--------------------- .nv.constant0.matmul_kernel --------------------------
	.section	.nv.constant0.matmul_kernel,"a",@progbits
	.sectionflags	@""
	.align	4
.nv.constant0.matmul_kernel:
	.zero		608


//--------------------- SYMBOLS --------------------------

	.type		.nv.reservedSmem.offset0,@object
	.size		.nv.reservedSmem.offset0,0x4
